// auto-generated by cutlass_sweep.gemm — config: {"arch": "sm_100", "cluster_m": 1, "cluster_n": 2, "dtype": "tf32", "stages": 5, "tile_k": 32, "tile_m": 64, "tile_n": 128}
#include "cutlass/cutlass.h"
#include "cutlass/gemm/collective/collective_builder.hpp"
#include "cutlass/gemm/device/gemm_universal_adapter.h"
#include "cutlass/gemm/kernel/gemm_universal.hpp"
#include "cutlass/epilogue/collective/collective_builder.hpp"

using ElemA = cutlass::tfloat32_t;
using ElemB = cutlass::tfloat32_t;
using ElemCD = cutlass::tfloat32_t;
using Acc  = float;
using TileShape    = cute::Shape<cute::_64, cute::_128, cute::_32>;
using ClusterShape = cute::Shape<cute::_1, cute::_2, cute::_1>;

using CollectiveEpilogue = typename cutlass::epilogue::collective::CollectiveBuilder<
    cutlass::arch::Sm100, cutlass::arch::OpClassTensorOp,
    TileShape, ClusterShape,
    cutlass::epilogue::collective::EpilogueTileAuto,
    Acc, Acc,
    ElemCD, cutlass::layout::RowMajor, 128 / cutlass::sizeof_bits<ElemCD>::value,
    ElemCD, cutlass::layout::RowMajor, 128 / cutlass::sizeof_bits<ElemCD>::value,
    cutlass::epilogue::collective::EpilogueScheduleAuto
  >::CollectiveOp;

using CollectiveMainloop = typename cutlass::gemm::collective::CollectiveBuilder<
    cutlass::arch::Sm100, cutlass::arch::OpClassTensorOp,
    ElemA, cutlass::layout::RowMajor, 128 / cutlass::sizeof_bits<ElemA>::value,
    ElemB, cutlass::layout::ColumnMajor, 128 / cutlass::sizeof_bits<ElemB>::value,
    Acc,
    TileShape, ClusterShape,
    cutlass::gemm::collective::StageCount<5>,
    cutlass::gemm::collective::KernelScheduleAuto
  >::CollectiveOp;

using GemmKernel = cutlass::gemm::kernel::GemmUniversal<
    cute::Shape<int,int,int,int>,
    CollectiveMainloop,
    CollectiveEpilogue
>;
using Gemm = cutlass::gemm::device::GemmUniversalAdapter<GemmKernel>;

// Force the device kernel symbol into the cubin without needing a host main.
auto* _anchor = &cutlass::device_kernel<GemmKernel>;


// ===== COMPILED SASS (sm_100a) =====

	.target	sm_100a

	.elftype	@"ET_EXEC"


//--------------------- .note.nv.tkinfo           --------------------------
	.section	.note.nv.tkinfo,"",@"SHT_NOTE"
	.sectionflags	@"SHF_NOTE_NV_TKINFO"
	.tkinfo
        /*0018*/ 	.word	0x00000002
        /*0030*/ 	.string	""
        /*0030*/ 	.string	"ptxas"
        /*0030*/ 	.string	"Cuda compilation tools, release 13.0, V13.0.88"
        /*0030*/ 	.string	"Build cuda_13.0.r13.0/compiler.36424714_0"
        /*0030*/ 	.string	"-arch sm_100a -m 64 "



//--------------------- .note.nv.cuinfo           --------------------------
	.section	.note.nv.cuinfo,"",@"SHT_NOTE"
	.sectionflags	@"SHF_NOTE_NV_CUINFO"
        /*0018*/ 	.short	0x0002
        /*001a*/ 	.short	0x0064
        /*001c*/ 	.short	0x0082
	.zero		2


//--------------------- .nv.info                  --------------------------
	.section	.nv.info,"",@"SHT_CUDA_INFO"
	.align	4


	//----- nvinfo : EIATTR_REGCOUNT
	.align		4
        /*0000*/ 	.byte	0x04, 0x2f
        /*0002*/ 	.short	(.L_19 - .L_18)
	.align		4
.L_18:
        /*0004*/ 	.word	index@(_ZN7cutlass13device_kernelINS_4gemm6kernel13GemmUniversalIN4cute5tupleIJiiiiEEENS1_10collective13CollectiveMmaINS1_35MainloopSm100TmaUmmaWarpSpecializedILi5ELi2ELi4ENS5_IJNS4_1CILi1EEENSA_ILi2EEESB_EEEEENS5_IJNSA_ILi64EEENSA_ILi128EEENSA_ILi32EEEEEENS_10tfloat32_tENS5_IJlSB_lEEESJ_SK_NS4_8TiledMMAINS4_8MMA_AtomIJNS4_17SM100_MMA_TF32_SSISJ_SJ_fLi64ELi128ELNS4_4UMMA5MajorE0ELSP_0ELNSO_7ScaleInE0ELSQ_0EEEEEENS4_6LayoutINS5_IJSB_SB_SB_EEENS5_IJNSA_ILi0EEESV_SV_EEEEENS5_IJNS4_10UnderscoreESY_SY_EEEEENS4_23SM90_TMA_LOAD_MULTICASTENS4_14ComposedLayoutINS4_7SwizzleILi3ELi4ELi3EEENS4_18smem_ptr_flag_bitsILi32EEENST_INS5_IJNSA_ILi8EEESH_EEENS5_IJSH_SB_EEEEEEEvNS4_8identityENS4_13SM90_TMA_LOADES1B_vS1C_EENS_8epilogue10collective18CollectiveEpilogueINS1F_23Sm100TmaWarpSpecializedILi4ELi2ELi16ELb1ELb0EEEJSI_NS5_IJNST_ISF_SB_EENST_ISH_SB_EEEEESJ_SK_SJ_SK_NS1F_6fusion15FusionCallbacksIS1J_NS1N_17LinearCombinationISJ_fSJ_fLNS_15FloatRoundStyleE2EEESI_S1M_JEEENS4_5SM1004TMEM4LOAD26SM100_TMEM_LOAD_16dp128b8xES1D_S1B_NS4_17SM75_U32x4_LDSM_NENS4_14SM90_TMA_STOREES1B_NS4_17SM90_U32x4_STSM_NENS4_39AutoVectorizingCopyWithAssumedAlignmentILi128EEEEEEvvEEEEvNT_6ParamsE)
        /*0008*/ 	.word	0x0000005f


	//----- nvinfo : EIATTR_FRAME_SIZE
	.align		4
.L_19:
        /*000c*/ 	.byte	0x04, 0x11
        /*000e*/ 	.short	(.L_21 - .L_20)
	.align		4
.L_20:
        /*0010*/ 	.word	index@($__internal_2_$__cuda_sm10x_tcgen05_guardrail_trap_unallocated_columns_being_dealloced)
        /*0014*/ 	.word	0x00000000


	//----- nvinfo : EIATTR_FRAME_SIZE
	.align		4
.L_21:
        /*0018*/ 	.byte	0x04, 0x11
        /*001a*/ 	.short	(.L_23 - .L_22)
	.align		4
.L_22:
        /*001c*/ 	.word	index@($__internal_1_$__cuda_sm10x_tcgen05_guardrail_trap_phase_invalid_during_alloc)
        /*0020*/ 	.word	0x00000000


	//----- nvinfo : EIATTR_FRAME_SIZE
	.align		4
.L_23:
        /*0024*/ 	.byte	0x04, 0x11
        /*0026*/ 	.short	(.L_25 - .L_24)
	.align		4
.L_24:
        /*0028*/ 	.word	index@($__internal_0_$__cuda_sm10x_tcgen05_guardrail_trap_col_being_dealloced_not_returned_by_alloc)
        /*002c*/ 	.word	0x00000000


	//----- nvinfo : EIATTR_FRAME_SIZE
	.align		4
.L_25:
        /*0030*/ 	.byte	0x04, 0x11
        /*0032*/ 	.short	(.L_27 - .L_26)
	.align		4
.L_26:
        /*0034*/ 	.word	index@(_ZN7cutlass13device_kernelINS_4gemm6kernel13GemmUniversalIN4cute5tupleIJiiiiEEENS1_10collective13CollectiveMmaINS1_35MainloopSm100TmaUmmaWarpSpecializedILi5ELi2ELi4ENS5_IJNS4_1CILi1EEENSA_ILi2EEESB_EEEEENS5_IJNSA_ILi64EEENSA_ILi128EEENSA_ILi32EEEEEENS_10tfloat32_tENS5_IJlSB_lEEESJ_SK_NS4_8TiledMMAINS4_8MMA_AtomIJNS4_17SM100_MMA_TF32_SSISJ_SJ_fLi64ELi128ELNS4_4UMMA5MajorE0ELSP_0ELNSO_7ScaleInE0ELSQ_0EEEEEENS4_6LayoutINS5_IJSB_SB_SB_EEENS5_IJNSA_ILi0EEESV_SV_EEEEENS5_IJNS4_10UnderscoreESY_SY_EEEEENS4_23SM90_TMA_LOAD_MULTICASTENS4_14ComposedLayoutINS4_7SwizzleILi3ELi4ELi3EEENS4_18smem_ptr_flag_bitsILi32EEENST_INS5_IJNSA_ILi8EEESH_EEENS5_IJSH_SB_EEEEEEEvNS4_8identityENS4_13SM90_TMA_LOADES1B_vS1C_EENS_8epilogue10collective18CollectiveEpilogueINS1F_23Sm100TmaWarpSpecializedILi4ELi2ELi16ELb1ELb0EEEJSI_NS5_IJNST_ISF_SB_EENST_ISH_SB_EEEEESJ_SK_SJ_SK_NS1F_6fusion15FusionCallbacksIS1J_NS1N_17LinearCombinationISJ_fSJ_fLNS_15FloatRoundStyleE2EEESI_S1M_JEEENS4_5SM1004TMEM4LOAD26SM100_TMEM_LOAD_16dp128b8xES1D_S1B_NS4_17SM75_U32x4_LDSM_NENS4_14SM90_TMA_STOREES1B_NS4_17SM90_U32x4_STSM_NENS4_39AutoVectorizingCopyWithAssumedAlignmentILi128EEEEEEvvEEEEvNT_6ParamsE)
        /*0038*/ 	.word	0x00000000


	//----- nvinfo : EIATTR_MIN_STACK_SIZE
	.align		4
.L_27:
        /*003c*/ 	.byte	0x04, 0x12
        /*003e*/ 	.short	(.L_29 - .L_28)
	.align		4
.L_28:
        /*0040*/ 	.word	index@(_ZN7cutlass13device_kernelINS_4gemm6kernel13GemmUniversalIN4cute5tupleIJiiiiEEENS1_10collective13CollectiveMmaINS1_35MainloopSm100TmaUmmaWarpSpecializedILi5ELi2ELi4ENS5_IJNS4_1CILi1EEENSA_ILi2EEESB_EEEEENS5_IJNSA_ILi64EEENSA_ILi128EEENSA_ILi32EEEEEENS_10tfloat32_tENS5_IJlSB_lEEESJ_SK_NS4_8TiledMMAINS4_8MMA_AtomIJNS4_17SM100_MMA_TF32_SSISJ_SJ_fLi64ELi128ELNS4_4UMMA5MajorE0ELSP_0ELNSO_7ScaleInE0ELSQ_0EEEEEENS4_6LayoutINS5_IJSB_SB_SB_EEENS5_IJNSA_ILi0EEESV_SV_EEEEENS5_IJNS4_10UnderscoreESY_SY_EEEEENS4_23SM90_TMA_LOAD_MULTICASTENS4_14ComposedLayoutINS4_7SwizzleILi3ELi4ELi3EEENS4_18smem_ptr_flag_bitsILi32EEENST_INS5_IJNSA_ILi8EEESH_EEENS5_IJSH_SB_EEEEEEEvNS4_8identityENS4_13SM90_TMA_LOADES1B_vS1C_EENS_8epilogue10collective18CollectiveEpilogueINS1F_23Sm100TmaWarpSpecializedILi4ELi2ELi16ELb1ELb0EEEJSI_NS5_IJNST_ISF_SB_EENST_ISH_SB_EEEEESJ_SK_SJ_SK_NS1F_6fusion15FusionCallbacksIS1J_NS1N_17LinearCombinationISJ_fSJ_fLNS_15FloatRoundStyleE2EEESI_S1M_JEEENS4_5SM1004TMEM4LOAD26SM100_TMEM_LOAD_16dp128b8xES1D_S1B_NS4_17SM75_U32x4_LDSM_NENS4_14SM90_TMA_STOREES1B_NS4_17SM90_U32x4_STSM_NENS4_39AutoVectorizingCopyWithAssumedAlignmentILi128EEEEEEvvEEEEvNT_6ParamsE)
        /*0044*/ 	.word	0x00000000
.L_29:


//--------------------- .nv.compat                --------------------------
	.section	.nv.compat,"",@"SHT_CUDA_COMPAT_INFO"
	.align	4
        /*0000*/ 	.byte	0x02, 0x09, 0x01, 0x00, 0x02, 0x02, 0x02, 0x00, 0x02, 0x05, 0x05, 0x00, 0x03, 0x07, 0x01, 0x01
        /*0010*/ 	.byte	0x02, 0x03, 0x01, 0x00, 0x02, 0x06, 0x01, 0x00, 0x04, 0x0b, 0x08, 0x00, 0x09, 0x00, 0x00, 0x00
        /*0020*/ 	.byte	0x00, 0x00, 0x00, 0x00


//--------------------- .nv.info._ZN7cutlass13device_kernelINS_4gemm6kernel13GemmUniversalIN4cute5tupleIJiiiiEEENS1_10collective13CollectiveMmaINS1_35MainloopSm100TmaUmmaWarpSpecializedILi5ELi2ELi4ENS5_IJNS4_1CILi1EEENSA_ILi2EEESB_EEEEENS5_IJNSA_ILi64EEENSA_ILi128EEENSA_ILi32EEEEEENS_10tfloat32_tENS5_IJlSB_lEEESJ_SK_NS4_8TiledMMAINS4_8MMA_AtomIJNS4_17SM100_MMA_TF32_SSISJ_SJ_fLi64ELi128ELNS4_4UMMA5MajorE0ELSP_0ELNSO_7ScaleInE0ELSQ_0EEEEEENS4_6LayoutINS5_IJSB_SB_SB_EEENS5_IJNSA_ILi0EEESV_SV_EEEEENS5_IJNS4_10UnderscoreESY_SY_EEEEENS4_23SM90_TMA_LOAD_MULTICASTENS4_14ComposedLayoutINS4_7SwizzleILi3ELi4ELi3EEENS4_18smem_ptr_flag_bitsILi32EEENST_INS5_IJNSA_ILi8EEESH_EEENS5_IJSH_SB_EEEEEEEvNS4_8identityENS4_13SM90_TMA_LOADES1B_vS1C_EENS_8epilogue10collective18CollectiveEpilogueINS1F_23Sm100TmaWarpSpecializedILi4ELi2ELi16ELb1ELb0EEEJSI_NS5_IJNST_ISF_SB_EENST_ISH_SB_EEEEESJ_SK_SJ_SK_NS1F_6fusion15FusionCallbacksIS1J_NS1N_17LinearCombinationISJ_fSJ_fLNS_15FloatRoundStyleE2EEESI_S1M_JEEENS4_5SM1004TMEM4LOAD26SM100_TMEM_LOAD_16dp128b8xES1D_S1B_NS4_17SM75_U32x4_LDSM_NENS4_14SM90_TMA_STOREES1B_NS4_17SM90_U32x4_STSM_NENS4_39AutoVectorizingCopyWithAssumedAlignmentILi128EEEEEEvvEEEEvNT_6ParamsE --------------------------
	.section	.nv.info._ZN7cutlass13device_kernelINS_4gemm6kernel13GemmUniversalIN4cute5tupleIJiiiiEEENS1_10collective13CollectiveMmaINS1_35MainloopSm100TmaUmmaWarpSpecializedILi5ELi2ELi4ENS5_IJNS4_1CILi1EEENSA_ILi2EEESB_EEEEENS5_IJNSA_ILi64EEENSA_ILi128EEENSA_ILi32EEEEEENS_10tfloat32_tENS5_IJlSB_lEEESJ_SK_NS4_8TiledMMAINS4_8MMA_AtomIJNS4_17SM100_MMA_TF32_SSISJ_SJ_fLi64ELi128ELNS4_4UMMA5MajorE0ELSP_0ELNSO_7ScaleInE0ELSQ_0EEEEEENS4_6LayoutINS5_IJSB_SB_SB_EEENS5_IJNSA_ILi0EEESV_SV_EEEEENS5_IJNS4_10UnderscoreESY_SY_EEEEENS4_23SM90_TMA_LOAD_MULTICASTENS4_14ComposedLayoutINS4_7SwizzleILi3ELi4ELi3EEENS4_18smem_ptr_flag_bitsILi32EEENST_INS5_IJNSA_ILi8EEESH_EEENS5_IJSH_SB_EEEEEEEvNS4_8identityENS4_13SM90_TMA_LOADES1B_vS1C_EENS_8epilogue10collective18CollectiveEpilogueINS1F_23Sm100TmaWarpSpecializedILi4ELi2ELi16ELb1ELb0EEEJSI_NS5_IJNST_ISF_SB_EENST_ISH_SB_EEEEESJ_SK_SJ_SK_NS1F_6fusion15FusionCallbacksIS1J_NS1N_17LinearCombinationISJ_fSJ_fLNS_15FloatRoundStyleE2EEESI_S1M_JEEENS4_5SM1004TMEM4LOAD26SM100_TMEM_LOAD_16dp128b8xES1D_S1B_NS4_17SM75_U32x4_LDSM_NENS4_14SM90_TMA_STOREES1B_NS4_17SM90_U32x4_STSM_NENS4_39AutoVectorizingCopyWithAssumedAlignmentILi128EEEEEEvvEEEEvNT_6ParamsE,"",@"SHT_CUDA_INFO"
	.sectionflags	@""
	.align	4


	//----- nvinfo : EIATTR_CUDA_API_VERSION
	.align		4
        /*0000*/ 	.byte	0x04, 0x37
        /*0002*/ 	.short	(.L_31 - .L_30)
.L_30:
        /*0004*/ 	.word	0x00000082


	//----- nvinfo : EIATTR_KPARAM_INFO
	.align		4
.L_31:
        /*0008*/ 	.byte	0x04, 0x17
        /*000a*/ 	.short	(.L_33 - .L_32)
.L_32:
        /*000c*/ 	.word	0x00000000
        /*0010*/ 	.short	0x0000
        /*0012*/ 	.short	0x0000
        /*0014*/ 	.byte	0x00, 0xf0, 0x01, 0x20


	//----- nvinfo : EIATTR_AT_ENTRY_FRAGMENTS
	.align		4
.L_33:
        /*0018*/ 	.byte	0x04, 0x4f
        /*001a*/ 	.short	(.L_35 - .L_34)


	//   ....[0]....
.L_34:
        /*001c*/ 	.word	0x00000006


	//----- nvinfo : EIATTR_RESERVED_SMEM_USED
	.align		4
.L_35:
        /*0020*/ 	.byte	0x01, 0x41
	.zero		2


	//----- nvinfo : EIATTR_SPARSE_MMA_MASK
	.align		4
        /*0024*/ 	.byte	0x03, 0x50
        /*0026*/ 	.short	0x0000


	//----- nvinfo : EIATTR_TCGEN05_1CTA_USED
	.align		4
        /*0028*/ 	.byte	0x01, 0x51
	.zero		2


	//----- nvinfo : EIATTR_MAXREG_COUNT
	.align		4
        /*002c*/ 	.byte	0x03, 0x1b
        /*002e*/ 	.short	0x00ff


	//----- nvinfo : EIATTR_NUM_BARRIERS
	.align		4
        /*0030*/ 	.byte	0x02, 0x4c
        /*0032*/ 	.byte	0x07
	.zero		1


	//----- nvinfo : EIATTR_EXTERNS
	.align		4
        /*0034*/ 	.byte	0x04, 0x0f
        /*0036*/ 	.short	(.L_37 - .L_36)


	//   ....[0]....
	.align		4
.L_36:
        /*0038*/ 	.word	index@(__assertfail)


	//----- nvinfo : EIATTR_MERCURY_ISA_VERSION
	.align		4
.L_37:
        /*003c*/ 	.byte	0x03, 0x5f
        /*003e*/ 	.short	0x0101


	//----- nvinfo : EIATTR_INT_WARP_WIDE_INSTR_OFFSETS
	.align		4
        /*0040*/ 	.byte	0x04, 0x31
        /*0042*/ 	.short	(.L_39 - .L_38)


	//   ....[0]....
.L_38:
        /*0044*/ 	.word	0x00003df0


	//   ....[1]....
        /*0048*/ 	.word	0x00003e10


	//   ....[2]....
        /*004c*/ 	.word	0x00003e40


	//   ....[3]....
        /*0050*/ 	.word	0x000049c0


	//   ....[4]....
        /*0054*/ 	.word	0x00004a30


	//   ....[5]....
        /*0058*/ 	.word	0x00004b00


	//   ....[6]....
        /*005c*/ 	.word	0x00004b80


	//   ....[7]....
        /*0060*/ 	.word	0x00004c70


	//   ....[8]....
        /*0064*/ 	.word	0x00004cf0


	//   ....[9]....
        /*0068*/ 	.word	0x00004dd0


	//   ....[10]....
        /*006c*/ 	.word	0x00004e80


	//----- nvinfo : EIATTR_COOP_GROUP_MASK_REGIDS
	.align		4
.L_39:
        /*0070*/ 	.byte	0x04, 0x29
        /*0072*/ 	.short	(.L_41 - .L_40)


	//   ....[0]....
.L_40:
        /*0074*/ 	.word	0xffffffff


	//   ....[1]....
        /*0078*/ 	.word	0xffffffff


	//   ....[2]....
        /*007c*/ 	.word	0xffffffff


	//   ....[3]....
        /*0080*/ 	.word	0xffffffff


	//   ....[4]....
        /*0084*/ 	.word	0xffffffff


	//   ....[5]....
        /*0088*/ 	.word	0xffffffff


	//   ....[6]....
        /*008c*/ 	.word	0xffffffff


	//   ....[7]....
        /*0090*/ 	.word	0xffffffff


	//   ....[8]....
        /*0094*/ 	.word	0xffffffff


	//   ....[9]....
        /*0098*/ 	.word	0xffffffff


	//   ....[10]....
        /*009c*/ 	.word	0xffffffff


	//   ....[11]....
        /*00a0*/ 	.word	0xffffffff


	//   ....[12]....
        /*00a4*/ 	.word	0xffffffff


	//   ....[13]....
        /*00a8*/ 	.word	0xffffffff


	//----- nvinfo : EIATTR_COOP_GROUP_INSTR_OFFSETS
	.align		4
.L_41:
        /*00ac*/ 	.byte	0x04, 0x28
        /*00ae*/ 	.short	(.L_43 - .L_42)


	//   ....[0]....
.L_42:
        /*00b0*/ 	.word	0x00000080


	//   ....[1]....
        /*00b4*/ 	.word	0x000004f0


	//   ....[2]....
        /*00b8*/ 	.word	0x000006c0


	//   ....[3]....
        /*00bc*/ 	.word	0x00000860


	//   ....[4]....
        /*00c0*/ 	.word	0x00000960


	//   ....[5]....
        /*00c4*/ 	.word	0x00000ad0


	//   ....[6]....
        /*00c8*/ 	.word	0x00000c70


	//   ....[7]....
        /*00cc*/ 	.word	0x00000e20


	//   ....[8]....
        /*00d0*/ 	.word	0x00002060


	//   ....[9]....
        /*00d4*/ 	.word	0x00002fe0


	//   ....[10]....
        /*00d8*/ 	.word	0x000031f0


	//   ....[11]....
        /*00dc*/ 	.word	0x00003220


	//   ....[12]....
        /*00e0*/ 	.word	0x00003cd0


	//   ....[13]....
        /*00e4*/ 	.word	0x00003f00


	//----- nvinfo : EIATTR_VRC_CTA_INIT_COUNT
	.align		4
.L_43:
        /*00e8*/ 	.byte	0x02, 0x4a
        /*00ea*/ 	.byte	0x80
	.zero		1


	//----- nvinfo : EIATTR_SYSCALL_OFFSETS
	.align		4
        /*00ec*/ 	.byte	0x04, 0x46
        /*00ee*/ 	.short	(.L_45 - .L_44)


	//   ....[0]....
.L_44:
        /*00f0*/ 	.word	0x00005b20


	//   ....[1]....
        /*00f4*/ 	.word	0x00005c10


	//   ....[2]....
        /*00f8*/ 	.word	0x00006480


	//   ....[3]....
        /*00fc*/ 	.word	0x00006e40


	//   ....[4]....
        /*0100*/ 	.word	0x000077b0


	//   ....[5]....
        /*0104*/ 	.word	0x00008110


	//----- nvinfo : EIATTR_MBARRIER_INSTR_OFFSETS
	.align		4
.L_45:
        /*0108*/ 	.byte	0x04, 0x39
        /*010a*/ 	.short	(.L_47 - .L_46)


	//   ....[0]....
.L_46:
        /*010c*/ 	.word	0x00000610
        /*0110*/ 	.word	0x000000ff
        /*0114*/ 	.word	0x00000000
        /*0118*/ 	.short	0x0100
        /*011a*/ 	.byte	0x04
	.zero		1


	//   ....[1]....
        /*011c*/ 	.word	0x00000620
        /*0120*/ 	.word	0x000000ff
        /*0124*/ 	.word	0x00000028
        /*0128*/ 	.short	0x0100
        /*012a*/ 	.byte	0x04
	.zero		1


	//   ....[2]....
        /*012c*/ 	.word	0x00000630
        /*0130*/ 	.word	0x000000ff
        /*0134*/ 	.word	0x00000008
        /*0138*/ 	.short	0x0100
        /*013a*/ 	.byte	0x04
	.zero		1


	//   ....[3]....
        /*013c*/ 	.word	0x00000640
        /*0140*/ 	.word	0x000000ff
        /*0144*/ 	.word	0x00000030
        /*0148*/ 	.short	0x0100
        /*014a*/ 	.byte	0x04
	.zero		1


	//   ....[4]....
        /*014c*/ 	.word	0x00000650
        /*0150*/ 	.word	0x000000ff
        /*0154*/ 	.word	0x00000010
        /*0158*/ 	.short	0x0100
        /*015a*/ 	.byte	0x04
	.zero		1


	//   ....[5]....
        /*015c*/ 	.word	0x00000660
        /*0160*/ 	.word	0x000000ff
        /*0164*/ 	.word	0x00000038
        /*0168*/ 	.short	0x0100
        /*016a*/ 	.byte	0x04
	.zero		1


	//   ....[6]....
        /*016c*/ 	.word	0x00000670
        /*0170*/ 	.word	0x000000ff
        /*0174*/ 	.word	0x00000018
        /*0178*/ 	.short	0x0100
        /*017a*/ 	.byte	0x04
	.zero		1


	//   ....[7]....
        /*017c*/ 	.word	0x00000680
        /*0180*/ 	.word	0x000000ff
        /*0184*/ 	.word	0x00000040
        /*0188*/ 	.short	0x0100
        /*018a*/ 	.byte	0x04
	.zero		1


	//   ....[8]....
        /*018c*/ 	.word	0x00000690
        /*0190*/ 	.word	0x000000ff
        /*0194*/ 	.word	0x00000020
        /*0198*/ 	.short	0x0100
        /*019a*/ 	.byte	0x04
	.zero		1


	//   ....[9]....
        /*019c*/ 	.word	0x000006a0
        /*01a0*/ 	.word	0x000000ff
        /*01a4*/ 	.word	0x00000048
        /*01a8*/ 	.short	0x0100
        /*01aa*/ 	.byte	0x04
	.zero		1


	//   ....[10]....
        /*01ac*/ 	.word	0x000007d0
        /*01b0*/ 	.word	0x000000ff
        /*01b4*/ 	.word	0x00000050
        /*01b8*/ 	.short	0x0100
        /*01ba*/ 	.byte	0x04
	.zero		1


	//   ....[11]....
        /*01bc*/ 	.word	0x000007e0
        /*01c0*/ 	.word	0x000000ff
        /*01c4*/ 	.word	0x00000070
        /*01c8*/ 	.short	0x0100
        /*01ca*/ 	.byte	0x04
	.zero		1


	//   ....[12]....
        /*01cc*/ 	.word	0x000007f0
        /*01d0*/ 	.word	0x000000ff
        /*01d4*/ 	.word	0x00000058
        /*01d8*/ 	.short	0x0100
        /*01da*/ 	.byte	0x04
	.zero		1


	//   ....[13]....
        /*01dc*/ 	.word	0x00000800
        /*01e0*/ 	.word	0x000000ff
        /*01e4*/ 	.word	0x00000078
        /*01e8*/ 	.short	0x0100
        /*01ea*/ 	.byte	0x04
	.zero		1


	//   ....[14]....
        /*01ec*/ 	.word	0x00000810
        /*01f0*/ 	.word	0x000000ff
        /*01f4*/ 	.word	0x00000060
        /*01f8*/ 	.short	0x0100
        /*01fa*/ 	.byte	0x04
	.zero		1


	//   ....[15]....
        /*01fc*/ 	.word	0x00000820
        /*0200*/ 	.word	0x000000ff
        /*0204*/ 	.word	0x00000080
        /*0208*/ 	.short	0x0100
        /*020a*/ 	.byte	0x04
	.zero		1


	//   ....[16]....
        /*020c*/ 	.word	0x00000830
        /*0210*/ 	.word	0x000000ff
        /*0214*/ 	.word	0x00000068
        /*0218*/ 	.short	0x0100
        /*021a*/ 	.byte	0x04
	.zero		1


	//   ....[17]....
        /*021c*/ 	.word	0x00000840
        /*0220*/ 	.word	0x000000ff
        /*0224*/ 	.word	0x00000088
        /*0228*/ 	.short	0x0100
        /*022a*/ 	.byte	0x04
	.zero		1


	//   ....[18]....
        /*022c*/ 	.word	0x00000930
        /*0230*/ 	.word	0x000000ff
        /*0234*/ 	.word	0x00000090
        /*0238*/ 	.short	0x0100
        /*023a*/ 	.byte	0x06
	.zero		1


	//   ....[19]....
        /*023c*/ 	.word	0x00000940
        /*0240*/ 	.word	0x000000ff
        /*0244*/ 	.word	0x00000098
        /*0248*/ 	.short	0x0100
        /*024a*/ 	.byte	0x06
	.zero		1


	//   ....[20]....
        /*024c*/ 	.word	0x00000a80
        /*0250*/ 	.word	0x000000ff
        /*0254*/ 	.word	0x000000a0
        /*0258*/ 	.short	0x0100
        /*025a*/ 	.byte	0x06
	.zero		1


	//   ....[21]....
        /*025c*/ 	.word	0x00000a90
        /*0260*/ 	.word	0x000000ff
        /*0264*/ 	.word	0x000000b0
        /*0268*/ 	.short	0x0100
        /*026a*/ 	.byte	0x06
	.zero		1


	//   ....[22]....
        /*026c*/ 	.word	0x00000aa0
        /*0270*/ 	.word	0x000000ff
        /*0274*/ 	.word	0x000000a8
        /*0278*/ 	.short	0x0100
        /*027a*/ 	.byte	0x06
	.zero		1


	//   ....[23]....
        /*027c*/ 	.word	0x00000ab0
        /*0280*/ 	.word	0x000000ff
        /*0284*/ 	.word	0x000000b8
        /*0288*/ 	.short	0x0100
        /*028a*/ 	.byte	0x06
	.zero		1


	//   ....[24]....
        /*028c*/ 	.word	0x00000be0
        /*0290*/ 	.word	0x000000ff
        /*0294*/ 	.word	0x000000c0
        /*0298*/ 	.short	0x0100
        /*029a*/ 	.byte	0x04
	.zero		1


	//   ....[25]....
        /*029c*/ 	.word	0x00000bf0
        /*02a0*/ 	.word	0x000000ff
        /*02a4*/ 	.word	0x000000e0
        /*02a8*/ 	.short	0x0100
        /*02aa*/ 	.byte	0x04
	.zero		1


	//   ....[26]....
        /*02ac*/ 	.word	0x00000c00
        /*02b0*/ 	.word	0x000000ff
        /*02b4*/ 	.word	0x000000c8
        /*02b8*/ 	.short	0x0100
        /*02ba*/ 	.byte	0x04
	.zero		1


	//   ....[27]....
        /*02bc*/ 	.word	0x00000c10
        /*02c0*/ 	.word	0x000000ff
        /*02c4*/ 	.word	0x000000e8
        /*02c8*/ 	.short	0x0100
        /*02ca*/ 	.byte	0x04
	.zero		1


	//   ....[28]....
        /*02cc*/ 	.word	0x00000c20
        /*02d0*/ 	.word	0x000000ff
        /*02d4*/ 	.word	0x000000d0
        /*02d8*/ 	.short	0x0100
        /*02da*/ 	.byte	0x04
	.zero		1


	//   ....[29]....
        /*02dc*/ 	.word	0x00000c30
        /*02e0*/ 	.word	0x000000ff
        /*02e4*/ 	.word	0x000000f0
        /*02e8*/ 	.short	0x0100
        /*02ea*/ 	.byte	0x04
	.zero		1


	//   ....[30]....
        /*02ec*/ 	.word	0x00000c40
        /*02f0*/ 	.word	0x000000ff
        /*02f4*/ 	.word	0x000000d8
        /*02f8*/ 	.short	0x0100
        /*02fa*/ 	.byte	0x04
	.zero		1


	//   ....[31]....
        /*02fc*/ 	.word	0x00000c50
        /*0300*/ 	.word	0x000000ff
        /*0304*/ 	.word	0x000000f8
        /*0308*/ 	.short	0x0100
        /*030a*/ 	.byte	0x04
	.zero		1


	//   ....[32]....
        /*030c*/ 	.word	0x00000d40
        /*0310*/ 	.word	0x000000ff
        /*0314*/ 	.word	0x00000100
        /*0318*/ 	.short	0x0100
        /*031a*/ 	.byte	0x04
	.zero		1


	//   ....[33]....
        /*031c*/ 	.word	0x00000d50
        /*0320*/ 	.word	0x000000ff
        /*0324*/ 	.word	0x00000110
        /*0328*/ 	.short	0x0100
        /*032a*/ 	.byte	0x04
	.zero		1


	//   ....[34]....
        /*032c*/ 	.word	0x00000d60
        /*0330*/ 	.word	0x000000ff
        /*0334*/ 	.word	0x00000108
        /*0338*/ 	.short	0x0100
        /*033a*/ 	.byte	0x04
	.zero		1


	//   ....[35]....
        /*033c*/ 	.word	0x00000d70
        /*0340*/ 	.word	0x000000ff
        /*0344*/ 	.word	0x00000118
        /*0348*/ 	.short	0x0100
        /*034a*/ 	.byte	0x04
	.zero		1


	//   ....[36]....
        /*034c*/ 	.word	0x00001900
        /*0350*/ 	.word	0x00000000
        /*0354*/ 	.word	0x00000110
        /*0358*/ 	.short	0x010a
        /*035a*/ 	.byte	0xff
	.zero		1


	//   ....[37]....
        /*035c*/ 	.word	0x00001920
        /*0360*/ 	.word	0x00000000
        /*0364*/ 	.word	0x00000100
        /*0368*/ 	.short	0x0101
        /*036a*/ 	.byte	0xff
	.zero		1


	//   ....[38]....
        /*036c*/ 	.word	0x000019e0
        /*0370*/ 	.word	0x000000ff
        /*0374*/ 	.word	0x00000028
        /*0378*/ 	.short	0x010a
        /*037a*/ 	.byte	0x04
	.zero		1


	//   ....[39]....
        /*037c*/ 	.word	0x00001a60
        /*0380*/ 	.word	0x000000ff
        /*0384*/ 	.word	0x00000028
        /*0388*/ 	.short	0x010a
        /*038a*/ 	.byte	0x21
	.zero		1


	//   ....[40]....
        /*038c*/ 	.word	0x00001bf0
        /*0390*/ 	.word	0x000000ff
        /*0394*/ 	.word	0x00000028
        /*0398*/ 	.short	0x010a
        /*039a*/ 	.byte	0x08
	.zero		1


	//   ....[41]....
        /*039c*/ 	.word	0x00001d20
        /*03a0*/ 	.word	0x000000ff
        /*03a4*/ 	.word	0x00000098
        /*03a8*/ 	.short	0x0101
        /*03aa*/ 	.byte	0x07
	.zero		1


	//   ....[42]....
        /*03ac*/ 	.word	0x00001d40
        /*03b0*/ 	.word	0x000000ff
        /*03b4*/ 	.word	0x00000028
        /*03b8*/ 	.short	0x010a
        /*03ba*/ 	.byte	0x04
	.zero		1


	//   ....[43]....
        /*03bc*/ 	.word	0x00001dc0
        /*03c0*/ 	.word	0x000000ff
        /*03c4*/ 	.word	0x00000028
        /*03c8*/ 	.short	0x010a
        /*03ca*/ 	.byte	0x11
	.zero		1


	//   ....[44]....
        /*03cc*/ 	.word	0x00001f50
        /*03d0*/ 	.word	0x000000ff
        /*03d4*/ 	.word	0x00000028
        /*03d8*/ 	.short	0x010a
        /*03da*/ 	.byte	0x06
	.zero		1


	//   ....[45]....
        /*03dc*/ 	.word	0x00002090
        /*03e0*/ 	.word	0x00000003
        /*03e4*/ 	.word	0x000000a0
        /*03e8*/ 	.short	0x010a
        /*03ea*/ 	.byte	0xff
	.zero		1


	//   ....[46]....
        /*03ec*/ 	.word	0x000021e0
        /*03f0*/ 	.word	0x00000000
        /*03f4*/ 	.word	0x00000000
        /*03f8*/ 	.short	0x0101
        /*03fa*/ 	.byte	0xff
	.zero		1


	//   ....[47]....
        /*03fc*/ 	.word	0x000027a0
        /*0400*/ 	.word	0x000000ff
        /*0404*/ 	.word	0x00000000
        /*0408*/ 	.short	0x010a
        /*040a*/ 	.byte	0x04
	.zero		1


	//   ....[48]....
        /*040c*/ 	.word	0x00002830
        /*0410*/ 	.word	0x000000ff
        /*0414*/ 	.word	0x00000000
        /*0418*/ 	.short	0x010a
        /*041a*/ 	.byte	0x05
	.zero		1


	//   ....[49]....
        /*041c*/ 	.word	0x000028c0
        /*0420*/ 	.word	0x000000ff
        /*0424*/ 	.word	0x00000000
        /*0428*/ 	.short	0x010a
        /*042a*/ 	.byte	0x05
	.zero		1


	//   ....[50]....
        /*042c*/ 	.word	0x00002950
        /*0430*/ 	.word	0x000000ff
        /*0434*/ 	.word	0x00000000
        /*0438*/ 	.short	0x010a
        /*043a*/ 	.byte	0x05
	.zero		1


	//   ....[51]....
        /*043c*/ 	.word	0x000029f0
        /*0440*/ 	.word	0x00000000
        /*0444*/ 	.word	0x00000000
        /*0448*/ 	.short	0x010a
        /*044a*/ 	.byte	0xff
	.zero		1


	//   ....[52]....
        /*044c*/ 	.word	0x00002b30
        /*0450*/ 	.word	0x00000002
        /*0454*/ 	.word	0x00000100
        /*0458*/ 	.short	0x010a
        /*045a*/ 	.byte	0xff
	.zero		1


	//   ....[53]....
        /*045c*/ 	.word	0x00002b90
        /*0460*/ 	.word	0x00000004
        /*0464*/ 	.word	0x00000000
        /*0468*/ 	.short	0x0101
        /*046a*/ 	.byte	0xff
	.zero		1


	//   ....[54]....
        /*046c*/ 	.word	0x00002bb0
        /*0470*/ 	.word	0x000000ff
        /*0474*/ 	.word	0x000000b0
        /*0478*/ 	.short	0x010a
        /*047a*/ 	.byte	0x04
	.zero		1


	//   ....[55]....
        /*047c*/ 	.word	0x00002cd0
        /*0480*/ 	.word	0x00000002
        /*0484*/ 	.word	0x000000a0
        /*0488*/ 	.short	0x010a
        /*048a*/ 	.byte	0xff
	.zero		1


	//   ....[56]....
        /*048c*/ 	.word	0x00002de0
        /*0490*/ 	.word	0x00000002
        /*0494*/ 	.word	0x00000000
        /*0498*/ 	.short	0x0101
        /*049a*/ 	.byte	0xff
	.zero		1


	//   ....[57]....
        /*049c*/ 	.word	0x00002e70
        /*04a0*/ 	.word	0x000000ff
        /*04a4*/ 	.word	0x000000b0
        /*04a8*/ 	.short	0x0106
        /*04aa*/ 	.byte	0x04
	.zero		1


	//   ....[58]....
        /*04ac*/ 	.word	0x00002e90
        /*04b0*/ 	.word	0x000000ff
        /*04b4*/ 	.word	0x000000b0
        /*04b8*/ 	.short	0x010a
        /*04ba*/ 	.byte	0x04
	.zero		1


	//   ....[59]....
        /*04bc*/ 	.word	0x00002f20
        /*04c0*/ 	.word	0x000000ff
        /*04c4*/ 	.word	0x000000b0
        /*04c8*/ 	.short	0x0106
        /*04ca*/ 	.byte	0x07
	.zero		1


	//   ....[60]....
        /*04cc*/ 	.word	0x00002f60
        /*04d0*/ 	.word	0x00000000
        /*04d4*/ 	.word	0x000000b0
        /*04d8*/ 	.short	0x010a
        /*04da*/ 	.byte	0xff
	.zero		1


	//   ....[61]....
        /*04dc*/ 	.word	0x000034c0
        /*04e0*/ 	.word	0x00000000
        /*04e4*/ 	.word	0x000000a0
        /*04e8*/ 	.short	0x010a
        /*04ea*/ 	.byte	0xff
	.zero		1


	//   ....[62]....
        /*04ec*/ 	.word	0x000035c0
        /*04f0*/ 	.word	0x00000003
        /*04f4*/ 	.word	0x00000000
        /*04f8*/ 	.short	0x0101
        /*04fa*/ 	.byte	0xff
	.zero		1


	//   ....[63]....
        /*04fc*/ 	.word	0x000035d0
        /*0500*/ 	.word	0x000000ff
        /*0504*/ 	.word	0x00000000
        /*0508*/ 	.short	0x010a
        /*050a*/ 	.byte	0x04
	.zero		1


	//   ....[64]....
        /*050c*/ 	.word	0x00003650
        /*0510*/ 	.word	0x000000ff
        /*0514*/ 	.word	0x000000e0
        /*0518*/ 	.short	0x010a
        /*051a*/ 	.byte	0x1f
	.zero		1


	//   ....[65]....
        /*051c*/ 	.word	0x00003730
        /*0520*/ 	.word	0x000000ff
        /*0524*/ 	.word	0x00000000
        /*0528*/ 	.short	0x010a
        /*052a*/ 	.byte	0x05
	.zero		1


	//   ....[66]....
        /*052c*/ 	.word	0x00003870
        /*0530*/ 	.word	0x000000ff
        /*0534*/ 	.word	0x00000000
        /*0538*/ 	.short	0x010a
        /*053a*/ 	.byte	0x04
	.zero		1


	//   ....[67]....
        /*053c*/ 	.word	0x00003b00
        /*0540*/ 	.word	0x000000ff
        /*0544*/ 	.word	0x00000000
        /*0548*/ 	.short	0x010a
        /*054a*/ 	.byte	0x04
	.zero		1


	//   ....[68]....
        /*054c*/ 	.word	0x00003b90
        /*0550*/ 	.word	0x000000ff
        /*0554*/ 	.word	0x00000000
        /*0558*/ 	.short	0x010a
        /*055a*/ 	.byte	0x05
	.zero		1


	//   ....[69]....
        /*055c*/ 	.word	0x00003c20
        /*0560*/ 	.word	0x000000ff
        /*0564*/ 	.word	0x00000000
        /*0568*/ 	.short	0x010a
        /*056a*/ 	.byte	0x05
	.zero		1


	//   ....[70]....
        /*056c*/ 	.word	0x00003cb0
        /*0570*/ 	.word	0x000000ff
        /*0574*/ 	.word	0x00000000
        /*0578*/ 	.short	0x010a
        /*057a*/ 	.byte	0x04
	.zero		1


	//   ....[71]....
        /*057c*/ 	.word	0x000041c0
        /*0580*/ 	.word	0x0000000c
        /*0584*/ 	.word	0x000000a0
        /*0588*/ 	.short	0x010a
        /*058a*/ 	.byte	0xff
	.zero		1


	//   ....[72]....
        /*058c*/ 	.word	0x00004330
        /*0590*/ 	.word	0x00000000
        /*0594*/ 	.word	0x00000000
        /*0598*/ 	.short	0x0101
        /*059a*/ 	.byte	0xff
	.zero		1


	//   ....[73]....
        /*059c*/ 	.word	0x000047c0
        /*05a0*/ 	.word	0x000000ff
        /*05a4*/ 	.word	0x00000098
        /*05a8*/ 	.short	0x010a
        /*05aa*/ 	.byte	0x15
	.zero		1


	//   ....[74]....
        /*05ac*/ 	.word	0x00004940
        /*05b0*/ 	.word	0x000000ff
        /*05b4*/ 	.word	0x00000070
        /*05b8*/ 	.short	0x010a
        /*05ba*/ 	.byte	0x15
	.zero		1


	//   ....[75]....
        /*05bc*/ 	.word	0x00004ab0
        /*05c0*/ 	.word	0x000000ff
        /*05c4*/ 	.word	0x00000050
        /*05c8*/ 	.short	0x010b
        /*05ca*/ 	.byte	0x15
	.zero		1


	//   ....[76]....
        /*05cc*/ 	.word	0x00004ac0
        /*05d0*/ 	.word	0x000000ff
        /*05d4*/ 	.word	0x00000000
        /*05d8*/ 	.short	0x0101
        /*05da*/ 	.byte	0x28
	.zero		1


	//   ....[77]....
        /*05dc*/ 	.word	0x00004ad0
        /*05e0*/ 	.word	0x000000ff
        /*05e4*/ 	.word	0x00000078
        /*05e8*/ 	.short	0x010a
        /*05ea*/ 	.byte	0x15
	.zero		1


	//   ....[78]....
        /*05ec*/ 	.word	0x00004c20
        /*05f0*/ 	.word	0x000000ff
        /*05f4*/ 	.word	0x00000058
        /*05f8*/ 	.short	0x010b
        /*05fa*/ 	.byte	0x15
	.zero		1


	//   ....[79]....
        /*05fc*/ 	.word	0x00004c30
        /*0600*/ 	.word	0x000000ff
        /*0604*/ 	.word	0x00000000
        /*0608*/ 	.short	0x0101
        /*060a*/ 	.byte	0x27
	.zero		1


	//   ....[80]....
        /*060c*/ 	.word	0x00004c40
        /*0610*/ 	.word	0x000000ff
        /*0614*/ 	.word	0x00000080
        /*0618*/ 	.short	0x010a
        /*061a*/ 	.byte	0x15
	.zero		1


	//   ....[81]....
        /*061c*/ 	.word	0x00004d80
        /*0620*/ 	.word	0x000000ff
        /*0624*/ 	.word	0x00000060
        /*0628*/ 	.short	0x010b
        /*062a*/ 	.byte	0x15
	.zero		1


	//   ....[82]....
        /*062c*/ 	.word	0x00004d90
        /*0630*/ 	.word	0x000000ff
        /*0634*/ 	.word	0x00000000
        /*0638*/ 	.short	0x0101
        /*063a*/ 	.byte	0x26
	.zero		1


	//   ....[83]....
        /*063c*/ 	.word	0x00004da0
        /*0640*/ 	.word	0x000000ff
        /*0644*/ 	.word	0x00000088
        /*0648*/ 	.short	0x010a
        /*064a*/ 	.byte	0x15
	.zero		1


	//   ....[84]....
        /*064c*/ 	.word	0x00004fa0
        /*0650*/ 	.word	0x000000ff
        /*0654*/ 	.word	0x00000068
        /*0658*/ 	.short	0x010b
        /*065a*/ 	.byte	0x15
	.zero		1


	//   ....[85]....
        /*065c*/ 	.word	0x00004fb0
        /*0660*/ 	.word	0x000000ff
        /*0664*/ 	.word	0x00000000
        /*0668*/ 	.short	0x0101
        /*066a*/ 	.byte	0x25
	.zero		1


	//   ....[86]....
        /*066c*/ 	.word	0x00004fe0
        /*0670*/ 	.word	0x000000ff
        /*0674*/ 	.word	0x00000070
        /*0678*/ 	.short	0x010a
        /*067a*/ 	.byte	0x15
	.zero		1


	//   ....[87]....
        /*067c*/ 	.word	0x00005000
        /*0680*/ 	.word	0x000000ff
        /*0684*/ 	.word	0x00000078
        /*0688*/ 	.short	0x010a
        /*068a*/ 	.byte	0x15
	.zero		1


	//   ....[88]....
        /*068c*/ 	.word	0x00005020
        /*0690*/ 	.word	0x000000ff
        /*0694*/ 	.word	0x00000080
        /*0698*/ 	.short	0x010a
        /*069a*/ 	.byte	0x15
	.zero		1


	//   ....[89]....
        /*069c*/ 	.word	0x00005060
        /*06a0*/ 	.word	0x00000000
        /*06a4*/ 	.word	0x00000088
        /*06a8*/ 	.short	0x010a
        /*06aa*/ 	.byte	0xff
	.zero		1


	//   ....[90]....
        /*06ac*/ 	.word	0x000053b0
        /*06b0*/ 	.word	0x00000003
        /*06b4*/ 	.word	0x000000a0
        /*06b8*/ 	.short	0x010a
        /*06ba*/ 	.byte	0xff
	.zero		1


	//   ....[91]....
        /*06bc*/ 	.word	0x00005530
        /*06c0*/ 	.word	0x00000000
        /*06c4*/ 	.word	0x00000000
        /*06c8*/ 	.short	0x0101
        /*06ca*/ 	.byte	0xff
	.zero		1


	//   ....[92]....
        /*06cc*/ 	.word	0x000060d0
        /*06d0*/ 	.word	0x000000ff
        /*06d4*/ 	.word	0x00000050
        /*06d8*/ 	.short	0x010a
        /*06da*/ 	.byte	0x2c
	.zero		1


	//   ....[93]....
        /*06dc*/ 	.word	0x00006140
        /*06e0*/ 	.word	0x00000050
        /*06e4*/ 	.word	0x000000c0
        /*06e8*/ 	.short	0x010a
        /*06ea*/ 	.byte	0xff
	.zero		1


	//   ....[94]....
        /*06ec*/ 	.word	0x00006260
        /*06f0*/ 	.word	0x000000ff
        /*06f4*/ 	.word	0x00000050
        /*06f8*/ 	.short	0x010a
        /*06fa*/ 	.byte	0x2c
	.zero		1


	//   ....[95]....
        /*06fc*/ 	.word	0x00006360
        /*0700*/ 	.word	0x00000050
        /*0704*/ 	.word	0x000000c0
        /*0708*/ 	.short	0x010a
        /*070a*/ 	.byte	0xff
	.zero		1


	//   ....[96]....
        /*070c*/ 	.word	0x00006b60
        /*0710*/ 	.word	0x00000000
        /*0714*/ 	.word	0x00000000
        /*0718*/ 	.short	0x0101
        /*071a*/ 	.byte	0xff
	.zero		1


	//   ....[97]....
        /*071c*/ 	.word	0x00006b70
        /*0720*/ 	.word	0x00000003
        /*0724*/ 	.word	0x00000050
        /*0728*/ 	.short	0x010a
        /*072a*/ 	.byte	0xff
	.zero		1


	//   ....[98]....
        /*072c*/ 	.word	0x00006c40
        /*0730*/ 	.word	0x00000003
        /*0734*/ 	.word	0x00000050
        /*0738*/ 	.short	0x010a
        /*073a*/ 	.byte	0xff
	.zero		1


	//   ....[99]....
        /*073c*/ 	.word	0x000074d0
        /*0740*/ 	.word	0x00000028
        /*0744*/ 	.word	0x00000000
        /*0748*/ 	.short	0x0101
        /*074a*/ 	.byte	0xff
	.zero		1


	//   ....[100]....
        /*074c*/ 	.word	0x000074f0
        /*0750*/ 	.word	0x00000059
        /*0754*/ 	.word	0x00000050
        /*0758*/ 	.short	0x010a
        /*075a*/ 	.byte	0xff
	.zero		1


	//   ....[101]....
        /*075c*/ 	.word	0x000075b0
        /*0760*/ 	.word	0x00000059
        /*0764*/ 	.word	0x00000050
        /*0768*/ 	.short	0x010a
        /*076a*/ 	.byte	0xff
	.zero		1


	//   ....[102]....
        /*076c*/ 	.word	0x00007e30
        /*0770*/ 	.word	0x0000005a
        /*0774*/ 	.word	0x00000000
        /*0778*/ 	.short	0x0101
        /*077a*/ 	.byte	0xff
	.zero		1


	//   ....[103]....
        /*077c*/ 	.word	0x00007e50
        /*0780*/ 	.word	0x0000005c
        /*0784*/ 	.word	0x00000050
        /*0788*/ 	.short	0x010a
        /*078a*/ 	.byte	0xff
	.zero		1


	//   ....[104]....
        /*078c*/ 	.word	0x00007f10
        /*0790*/ 	.word	0x0000005c
        /*0794*/ 	.word	0x00000050
        /*0798*/ 	.short	0x010a
        /*079a*/ 	.byte	0xff
	.zero		1


	//   ....[105]....
        /*079c*/ 	.word	0x000084f0
        /*07a0*/ 	.word	0x000000ff
        /*07a4*/ 	.word	0x00000000
        /*07a8*/ 	.short	0x0101
        /*07aa*/ 	.byte	0x04
	.zero		1


	//   ....[106]....
        /*07ac*/ 	.word	0x00008800
        /*07b0*/ 	.word	0x00000002
        /*07b4*/ 	.word	0x00000000
        /*07b8*/ 	.short	0x0101
        /*07ba*/ 	.byte	0xff
	.zero		1


	//   ....[107]....
        /*07bc*/ 	.word	0x00008ab0
        /*07c0*/ 	.word	0x000000ff
        /*07c4*/ 	.word	0x00000000
        /*07c8*/ 	.short	0x0101
        /*07ca*/ 	.byte	0x04
	.zero		1


	//   ....[108]....
        /*07cc*/ 	.word	0x00008ad0
        /*07d0*/ 	.word	0x00000000
        /*07d4*/ 	.word	0x00000110
        /*07d8*/ 	.short	0x010a
        /*07da*/ 	.byte	0xff
	.zero		1


	//   ....[109]....
        /*07dc*/ 	.word	0x00008b30
        /*07e0*/ 	.word	0x00000000
        /*07e4*/ 	.word	0x00000028
        /*07e8*/ 	.short	0x010a
        /*07ea*/ 	.byte	0xff
	.zero		1


	//   ....[110]....
        /*07ec*/ 	.word	0x00008b90
        /*07f0*/ 	.word	0x00000000
        /*07f4*/ 	.word	0x00000028
        /*07f8*/ 	.short	0x010a
        /*07fa*/ 	.byte	0xff
	.zero		1


	//   ....[111]....
        /*07fc*/ 	.word	0x00008be0
        /*0800*/ 	.word	0x00000003
        /*0804*/ 	.word	0x000000a0
        /*0808*/ 	.short	0x010a
        /*080a*/ 	.byte	0xff
	.zero		1


	//   ....[112]....
        /*080c*/ 	.word	0x00008c40
        /*0810*/ 	.word	0x00000000
        /*0814*/ 	.word	0x00000000
        /*0818*/ 	.short	0x010a
        /*081a*/ 	.byte	0xff
	.zero		1


	//   ....[113]....
        /*081c*/ 	.word	0x00008ca0
        /*0820*/ 	.word	0x00000000
        /*0824*/ 	.word	0x00000000
        /*0828*/ 	.short	0x010a
        /*082a*/ 	.byte	0xff
	.zero		1


	//   ....[114]....
        /*082c*/ 	.word	0x00008d00
        /*0830*/ 	.word	0x00000000
        /*0834*/ 	.word	0x00000000
        /*0838*/ 	.short	0x010a
        /*083a*/ 	.byte	0xff
	.zero		1


	//   ....[115]....
        /*083c*/ 	.word	0x00008d60
        /*0840*/ 	.word	0x00000000
        /*0844*/ 	.word	0x00000000
        /*0848*/ 	.short	0x010a
        /*084a*/ 	.byte	0xff
	.zero		1


	//   ....[116]....
        /*084c*/ 	.word	0x00008db0
        /*0850*/ 	.word	0x00000002
        /*0854*/ 	.word	0x00000100
        /*0858*/ 	.short	0x010a
        /*085a*/ 	.byte	0xff
	.zero		1


	//   ....[117]....
        /*085c*/ 	.word	0x00008e10
        /*0860*/ 	.word	0x00000002
        /*0864*/ 	.word	0x000000b0
        /*0868*/ 	.short	0x010a
        /*086a*/ 	.byte	0xff
	.zero		1


	//   ....[118]....
        /*086c*/ 	.word	0x00008e60
        /*0870*/ 	.word	0x00000002
        /*0874*/ 	.word	0x000000a0
        /*0878*/ 	.short	0x010a
        /*087a*/ 	.byte	0xff
	.zero		1


	//   ....[119]....
        /*087c*/ 	.word	0x00008ec0
        /*0880*/ 	.word	0x00000000
        /*0884*/ 	.word	0x000000b0
        /*0888*/ 	.short	0x010a
        /*088a*/ 	.byte	0xff
	.zero		1


	//   ....[120]....
        /*088c*/ 	.word	0x00008f10
        /*0890*/ 	.word	0x00000000
        /*0894*/ 	.word	0x000000a0
        /*0898*/ 	.short	0x010a
        /*089a*/ 	.byte	0xff
	.zero		1


	//   ....[121]....
        /*089c*/ 	.word	0x00008f70
        /*08a0*/ 	.word	0x00000003
        /*08a4*/ 	.word	0x000000e0
        /*08a8*/ 	.short	0x010a
        /*08aa*/ 	.byte	0xff
	.zero		1


	//   ....[122]....
        /*08ac*/ 	.word	0x00008fd0
        /*08b0*/ 	.word	0x00000000
        /*08b4*/ 	.word	0x00000000
        /*08b8*/ 	.short	0x010a
        /*08ba*/ 	.byte	0xff
	.zero		1


	//   ....[123]....
        /*08bc*/ 	.word	0x00009030
        /*08c0*/ 	.word	0x00000000
        /*08c4*/ 	.word	0x00000000
        /*08c8*/ 	.short	0x010a
        /*08ca*/ 	.byte	0xff
	.zero		1


	//   ....[124]....
        /*08cc*/ 	.word	0x00009090
        /*08d0*/ 	.word	0x00000000
        /*08d4*/ 	.word	0x00000000
        /*08d8*/ 	.short	0x010a
        /*08da*/ 	.byte	0xff
	.zero		1


	//   ....[125]....
        /*08dc*/ 	.word	0x000090f0
        /*08e0*/ 	.word	0x00000000
        /*08e4*/ 	.word	0x00000000
        /*08e8*/ 	.short	0x010a
        /*08ea*/ 	.byte	0xff
	.zero		1


	//   ....[126]....
        /*08ec*/ 	.word	0x00009150
        /*08f0*/ 	.word	0x00000000
        /*08f4*/ 	.word	0x00000000
        /*08f8*/ 	.short	0x010a
        /*08fa*/ 	.byte	0xff
	.zero		1


	//   ....[127]....
        /*08fc*/ 	.word	0x000091a0
        /*0900*/ 	.word	0x0000000c
        /*0904*/ 	.word	0x000000a0
        /*0908*/ 	.short	0x010a
        /*090a*/ 	.byte	0xff
	.zero		1


	//   ....[128]....
        /*090c*/ 	.word	0x00009200
        /*0910*/ 	.word	0x00000000
        /*0914*/ 	.word	0x00000098
        /*0918*/ 	.short	0x010a
        /*091a*/ 	.byte	0xff
	.zero		1


	//   ....[129]....
        /*091c*/ 	.word	0x00009260
        /*0920*/ 	.word	0x00000000
        /*0924*/ 	.word	0x00000070
        /*0928*/ 	.short	0x010a
        /*092a*/ 	.byte	0xff
	.zero		1


	//   ....[130]....
        /*092c*/ 	.word	0x000092c0
        /*0930*/ 	.word	0x00000000
        /*0934*/ 	.word	0x00000078
        /*0938*/ 	.short	0x010a
        /*093a*/ 	.byte	0xff
	.zero		1


	//   ....[131]....
        /*093c*/ 	.word	0x00009320
        /*0940*/ 	.word	0x00000000
        /*0944*/ 	.word	0x00000080
        /*0948*/ 	.short	0x010a
        /*094a*/ 	.byte	0xff
	.zero		1


	//   ....[132]....
        /*094c*/ 	.word	0x00009380
        /*0950*/ 	.word	0x00000000
        /*0954*/ 	.word	0x00000088
        /*0958*/ 	.short	0x010a
        /*095a*/ 	.byte	0xff
	.zero		1


	//   ....[133]....
        /*095c*/ 	.word	0x000093e0
        /*0960*/ 	.word	0x00000000
        /*0964*/ 	.word	0x00000070
        /*0968*/ 	.short	0x010a
        /*096a*/ 	.byte	0xff
	.zero		1


	//   ....[134]....
        /*096c*/ 	.word	0x00009440
        /*0970*/ 	.word	0x00000000
        /*0974*/ 	.word	0x00000078
        /*0978*/ 	.short	0x010a
        /*097a*/ 	.byte	0xff
	.zero		1


	//   ....[135]....
        /*097c*/ 	.word	0x000094a0
        /*0980*/ 	.word	0x00000000
        /*0984*/ 	.word	0x00000080
        /*0988*/ 	.short	0x010a
        /*098a*/ 	.byte	0xff
	.zero		1


	//   ....[136]....
        /*098c*/ 	.word	0x000094f0
        /*0990*/ 	.word	0x00000003
        /*0994*/ 	.word	0x000000a0
        /*0998*/ 	.short	0x010a
        /*099a*/ 	.byte	0xff
	.zero		1


	//   ....[137]....
        /*099c*/ 	.word	0x00009550
        /*09a0*/ 	.word	0x00000000
        /*09a4*/ 	.word	0x00000050
        /*09a8*/ 	.short	0x010a
        /*09aa*/ 	.byte	0xff
	.zero		1


	//   ....[138]....
        /*09ac*/ 	.word	0x000095a0
        /*09b0*/ 	.word	0x00000050
        /*09b4*/ 	.word	0x000000c0
        /*09b8*/ 	.short	0x010a
        /*09ba*/ 	.byte	0xff
	.zero		1


	//   ....[139]....
        /*09bc*/ 	.word	0x000095f0
        /*09c0*/ 	.word	0x00000003
        /*09c4*/ 	.word	0x00000050
        /*09c8*/ 	.short	0x010a
        /*09ca*/ 	.byte	0xff
	.zero		1


	//   ....[140]....
        /*09cc*/ 	.word	0x00009640
        /*09d0*/ 	.word	0x00000059
        /*09d4*/ 	.word	0x00000050
        /*09d8*/ 	.short	0x010a
        /*09da*/ 	.byte	0xff
	.zero		1


	//   ....[141]....
        /*09dc*/ 	.word	0x00009690
        /*09e0*/ 	.word	0x0000005c
        /*09e4*/ 	.word	0x00000050
        /*09e8*/ 	.short	0x010a
        /*09ea*/ 	.byte	0xff
	.zero		1


	//----- nvinfo : EIATTR_NUM_MBARRIERS
	.align		4
.L_47:
        /*09ec*/ 	.byte	0x03, 0x38
        /*09ee*/ 	.short	0x0024


	//----- nvinfo : EIATTR_EXIT_INSTR_OFFSETS
	.align		4
        /*09f0*/ 	.byte	0x04, 0x1c
        /*09f2*/ 	.short	(.L_49 - .L_48)


	//   ....[0]....
.L_48:
        /*09f4*/ 	.word	0x00002a20


	//   ....[1]....
        /*09f8*/ 	.word	0x00002f30


	//   ....[2]....
        /*09fc*/ 	.word	0x00002f90


	//   ....[3]....
        /*0a00*/ 	.word	0x00003f10


	//   ....[4]....
        /*0a04*/ 	.word	0x00005090


	//   ....[5]....
        /*0a08*/ 	.word	0x000050d0


	//   ....[6]....
        /*0a0c*/ 	.word	0x00008990


	//   ....[7]....
        /*0a10*/ 	.word	0x00008a10


	//   ....[8]....
        /*0a14*/ 	.word	0x00008a40


	//   ....[9]....
        /*0a18*/ 	.word	0x00008ac0


	//----- nvinfo : EIATTR_MAX_THREADS
	.align		4
.L_49:
        /*0a1c*/ 	.byte	0x04, 0x05
        /*0a1e*/ 	.short	(.L_51 - .L_50)
.L_50:
        /*0a20*/ 	.word	0x00000100
        /*0a24*/ 	.word	0x00000001
        /*0a28*/ 	.word	0x00000001


	//----- nvinfo : EIATTR_CRS_STACK_SIZE
	.align		4
.L_51:
        /*0a2c*/ 	.byte	0x04, 0x1e
        /*0a2e*/ 	.short	(.L_53 - .L_52)
.L_52:
        /*0a30*/ 	.word	0x00000000


	//----- nvinfo : EIATTR_CBANK_PARAM_SIZE
	.align		4
.L_53:
        /*0a34*/ 	.byte	0x03, 0x19
        /*0a36*/ 	.short	0x0800


	//----- nvinfo : EIATTR_PARAM_CBANK
	.align		4
        /*0a38*/ 	.byte	0x04, 0x0a
        /*0a3a*/ 	.short	(.L_55 - .L_54)
	.align		4
.L_54:
        /*0a3c*/ 	.word	index@(.nv.constant0._ZN7cutlass13device_kernelINS_4gemm6kernel13GemmUniversalIN4cute5tupleIJiiiiEEENS1_10collective13CollectiveMmaINS1_35MainloopSm100TmaUmmaWarpSpecializedILi5ELi2ELi4ENS5_IJNS4_1CILi1EEENSA_ILi2EEESB_EEEEENS5_IJNSA_ILi64EEENSA_ILi128EEENSA_ILi32EEEEEENS_10tfloat32_tENS5_IJlSB_lEEESJ_SK_NS4_8TiledMMAINS4_8MMA_AtomIJNS4_17SM100_MMA_TF32_SSISJ_SJ_fLi64ELi128ELNS4_4UMMA5MajorE0ELSP_0ELNSO_7ScaleInE0ELSQ_0EEEEEENS4_6LayoutINS5_IJSB_SB_SB_EEENS5_IJNSA_ILi0EEESV_SV_EEEEENS5_IJNS4_10UnderscoreESY_SY_EEEEENS4_23SM90_TMA_LOAD_MULTICASTENS4_14ComposedLayoutINS4_7SwizzleILi3ELi4ELi3EEENS4_18smem_ptr_flag_bitsILi32EEENST_INS5_IJNSA_ILi8EEESH_EEENS5_IJSH_SB_EEEEEEEvNS4_8identityENS4_13SM90_TMA_LOADES1B_vS1C_EENS_8epilogue10collective18CollectiveEpilogueINS1F_23Sm100TmaWarpSpecializedILi4ELi2ELi16ELb1ELb0EEEJSI_NS5_IJNST_ISF_SB_EENST_ISH_SB_EEEEESJ_SK_SJ_SK_NS1F_6fusion15FusionCallbacksIS1J_NS1N_17LinearCombinationISJ_fSJ_fLNS_15FloatRoundStyleE2EEESI_S1M_JEEENS4_5SM1004TMEM4LOAD26SM100_TMEM_LOAD_16dp128b8xES1D_S1B_NS4_17SM75_U32x4_LDSM_NENS4_14SM90_TMA_STOREES1B_NS4_17SM90_U32x4_STSM_NENS4_39AutoVectorizingCopyWithAssumedAlignmentILi128EEEEEEvvEEEEvNT_6ParamsE)
        /*0a40*/ 	.short	0x0380
        /*0a42*/ 	.short	0x0800


	//----- nvinfo : EIATTR_SW_WAR
	.align		4
.L_55:
        /*0a44*/ 	.byte	0x04, 0x36
        /*0a46*/ 	.short	(.L_57 - .L_56)
.L_56:
        /*0a48*/ 	.word	0x00000008
.L_57:


//--------------------- .nv.callgraph             --------------------------
	.section	.nv.callgraph,"",@"SHT_CUDA_CALLGRAPH"
	.align	4
	.sectionentsize	8
	.align		4
        /*0000*/ 	.word	0x00000000
	.align		4
        /*0004*/ 	.word	0xffffffff
	.align		4
        /*0008*/ 	.word	index@(_ZN7cutlass13device_kernelINS_4gemm6kernel13GemmUniversalIN4cute5tupleIJiiiiEEENS1_10collective13CollectiveMmaINS1_35MainloopSm100TmaUmmaWarpSpecializedILi5ELi2ELi4ENS5_IJNS4_1CILi1EEENSA_ILi2EEESB_EEEEENS5_IJNSA_ILi64EEENSA_ILi128EEENSA_ILi32EEEEEENS_10tfloat32_tENS5_IJlSB_lEEESJ_SK_NS4_8TiledMMAINS4_8MMA_AtomIJNS4_17SM100_MMA_TF32_SSISJ_SJ_fLi64ELi128ELNS4_4UMMA5MajorE0ELSP_0ELNSO_7ScaleInE0ELSQ_0EEEEEENS4_6LayoutINS5_IJSB_SB_SB_EEENS5_IJNSA_ILi0EEESV_SV_EEEEENS5_IJNS4_10UnderscoreESY_SY_EEEEENS4_23SM90_TMA_LOAD_MULTICASTENS4_14ComposedLayoutINS4_7SwizzleILi3ELi4ELi3EEENS4_18smem_ptr_flag_bitsILi32EEENST_INS5_IJNSA_ILi8EEESH_EEENS5_IJSH_SB_EEEEEEEvNS4_8identityENS4_13SM90_TMA_LOADES1B_vS1C_EENS_8epilogue10collective18CollectiveEpilogueINS1F_23Sm100TmaWarpSpecializedILi4ELi2ELi16ELb1ELb0EEEJSI_NS5_IJNST_ISF_SB_EENST_ISH_SB_EEEEESJ_SK_SJ_SK_NS1F_6fusion15FusionCallbacksIS1J_NS1N_17LinearCombinationISJ_fSJ_fLNS_15FloatRoundStyleE2EEESI_S1M_JEEENS4_5SM1004TMEM4LOAD26SM100_TMEM_LOAD_16dp128b8xES1D_S1B_NS4_17SM75_U32x4_LDSM_NENS4_14SM90_TMA_STOREES1B_NS4_17SM90_U32x4_STSM_NENS4_39AutoVectorizingCopyWithAssumedAlignmentILi128EEEEEEvvEEEEvNT_6ParamsE)
	.align		4
        /*000c*/ 	.word	index@(__assertfail)
	.align		4
        /*0010*/ 	.word	0x00000000
	.align		4
        /*0014*/ 	.word	0xfffffffe
	.align		4
        /*0018*/ 	.word	0x00000000
	.align		4
        /*001c*/ 	.word	0xfffffffd
	.align		4
        /*0020*/ 	.word	0x00000000
	.align		4
        /*0024*/ 	.word	0xfffffffc


//--------------------- .nv.constant4             --------------------------
	.section	.nv.constant4,"a",@progbits
	.align	8
	.align		8
.nv.constant4:
        /*0000*/ 	.dword	__assertfail
	.align		8
        /*0008*/ 	.dword	__unnamed_1
	.align		8
        /*0010*/ 	.dword	__unnamed_2
	.align		8
        /*0018*/ 	.dword	_ZN40_INTERNAL_48a280c7_4_k_cu_336a4edc_106074cuda3std3__45__cpo5beginE
	.align		8
        /*0020*/ 	.dword	_ZN40_INTERNAL_48a280c7_4_k_cu_336a4edc_106074cuda3std3__45__cpo3endE
	.align		8
        /*0028*/ 	.dword	_ZN40_INTERNAL_48a280c7_4_k_cu_336a4edc_106074cuda3std3__45__cpo6cbeginE
	.align		8
        /*0030*/ 	.dword	_ZN40_INTERNAL_48a280c7_4_k_cu_336a4edc_106074cuda3std3__45__cpo4cendE
	.align		8
        /*0038*/ 	.dword	_ZN40_INTERNAL_48a280c7_4_k_cu_336a4edc_106074cuda3std3__442_GLOBAL__N__48a280c7_4_k_cu_336a4edc_106076ignoreE
	.align		8
        /*0040*/ 	.dword	_ZN40_INTERNAL_48a280c7_4_k_cu_336a4edc_106074cuda3std3__419piecewise_constructE
	.align		8
        /*0048*/ 	.dword	_ZN40_INTERNAL_48a280c7_4_k_cu_336a4edc_106074cuda3std3__48in_placeE
	.align		8
        /*0050*/ 	.dword	_ZN40_INTERNAL_48a280c7_4_k_cu_336a4edc_106074cuda3std6ranges3__45__cpo4swapE
	.align		8
        /*0058*/ 	.dword	_ZN40_INTERNAL_48a280c7_4_k_cu_336a4edc_106074cuda3std6ranges3__45__cpo9iter_moveE
	.align		8
        /*0060*/ 	.dword	_ZN40_INTERNAL_48a280c7_4_k_cu_336a4edc_106074cute7productE
	.align		8
        /*0068*/ 	.dword	_ZN40_INTERNAL_48a280c7_4_k_cu_336a4edc_106074cute1_E
	.align		8
        /*0070*/ 	.dword	$str$25
	.align		8
        /*0078*/ 	.dword	$str$26
	.align		8
        /*0080*/ 	.dword	$str$27
	.align		8
        /*0088*/ 	.dword	$str$28


//--------------------- .text._ZN7cutlass13device_kernelINS_4gemm6kernel13GemmUniversalIN4cute5tupleIJiiiiEEENS1_10collective13CollectiveMmaINS1_35MainloopSm100TmaUmmaWarpSpecializedILi5ELi2ELi4ENS5_IJNS4_1CILi1EEENSA_ILi2EEESB_EEEEENS5_IJNSA_ILi64EEENSA_ILi128EEENSA_ILi32EEEEEENS_10tfloat32_tENS5_IJlSB_lEEESJ_SK_NS4_8TiledMMAINS4_8MMA_AtomIJNS4_17SM100_MMA_TF32_SSISJ_SJ_fLi64ELi128ELNS4_4UMMA5MajorE0ELSP_0ELNSO_7ScaleInE0ELSQ_0EEEEEENS4_6LayoutINS5_IJSB_SB_SB_EEENS5_IJNSA_ILi0EEESV_SV_EEEEENS5_IJNS4_10UnderscoreESY_SY_EEEEENS4_23SM90_TMA_LOAD_MULTICASTENS4_14ComposedLayoutINS4_7SwizzleILi3ELi4ELi3EEENS4_18smem_ptr_flag_bitsILi32EEENST_INS5_IJNSA_ILi8EEESH_EEENS5_IJSH_SB_EEEEEEEvNS4_8identityENS4_13SM90_TMA_LOADES1B_vS1C_EENS_8epilogue10collective18CollectiveEpilogueINS1F_23Sm100TmaWarpSpecializedILi4ELi2ELi16ELb1ELb0EEEJSI_NS5_IJNST_ISF_SB_EENST_ISH_SB_EEEEESJ_SK_SJ_SK_NS1F_6fusion15FusionCallbacksIS1J_NS1N_17LinearCombinationISJ_fSJ_fLNS_15FloatRoundStyleE2EEESI_S1M_JEEENS4_5SM1004TMEM4LOAD26SM100_TMEM_LOAD_16dp128b8xES1D_S1B_NS4_17SM75_U32x4_LDSM_NENS4_14SM90_TMA_STOREES1B_NS4_17SM90_U32x4_STSM_NENS4_39AutoVectorizingCopyWithAssumedAlignmentILi128EEEEEEvvEEEEvNT_6ParamsE --------------------------
	.section	.text._ZN7cutlass13device_kernelINS_4gemm6kernel13GemmUniversalIN4cute5tupleIJiiiiEEENS1_10collective13CollectiveMmaINS1_35MainloopSm100TmaUmmaWarpSpecializedILi5ELi2ELi4ENS5_IJNS4_1CILi1EEENSA_ILi2EEESB_EEEEENS5_IJNSA_ILi64EEENSA_ILi128EEENSA_ILi32EEEEEENS_10tfloat32_tENS5_IJlSB_lEEESJ_SK_NS4_8TiledMMAINS4_8MMA_AtomIJNS4_17SM100_MMA_TF32_SSISJ_SJ_fLi64ELi128ELNS4_4UMMA5MajorE0ELSP_0ELNSO_7ScaleInE0ELSQ_0EEEEEENS4_6LayoutINS5_IJSB_SB_SB_EEENS5_IJNSA_ILi0EEESV_SV_EEEEENS5_IJNS4_10UnderscoreESY_SY_EEEEENS4_23SM90_TMA_LOAD_MULTICASTENS4_14ComposedLayoutINS4_7SwizzleILi3ELi4ELi3EEENS4_18smem_ptr_flag_bitsILi32EEENST_INS5_IJNSA_ILi8EEESH_EEENS5_IJSH_SB_EEEEEEEvNS4_8identityENS4_13SM90_TMA_LOADES1B_vS1C_EENS_8epilogue10collective18CollectiveEpilogueINS1F_23Sm100TmaWarpSpecializedILi4ELi2ELi16ELb1ELb0EEEJSI_NS5_IJNST_ISF_SB_EENST_ISH_SB_EEEEESJ_SK_SJ_SK_NS1F_6fusion15FusionCallbacksIS1J_NS1N_17LinearCombinationISJ_fSJ_fLNS_15FloatRoundStyleE2EEESI_S1M_JEEENS4_5SM1004TMEM4LOAD26SM100_TMEM_LOAD_16dp128b8xES1D_S1B_NS4_17SM75_U32x4_LDSM_NENS4_14SM90_TMA_STOREES1B_NS4_17SM90_U32x4_STSM_NENS4_39AutoVectorizingCopyWithAssumedAlignmentILi128EEEEEEvvEEEEvNT_6ParamsE,"ax",@progbits
	.align	128
.text._ZN7cutlass13device_kernelINS_4gemm6kernel13GemmUniversalIN4cute5tupleIJiiiiEEENS1_10collective13CollectiveMmaINS1_35MainloopSm100TmaUmmaWarpSpecializedILi5ELi2ELi4ENS5_IJNS4_1CILi1EEENSA_ILi2EEESB_EEEEENS5_IJNSA_ILi64EEENSA_ILi128EEENSA_ILi32EEEEEENS_10tfloat32_tENS5_IJlSB_lEEESJ_SK_NS4_8TiledMMAINS4_8MMA_AtomIJNS4_17SM100_MMA_TF32_SSISJ_SJ_fLi64ELi128ELNS4_4UMMA5MajorE0ELSP_0ELNSO_7ScaleInE0ELSQ_0EEEEEENS4_6LayoutINS5_IJSB_SB_SB_EEENS5_IJNSA_ILi0EEESV_SV_EEEEENS5_IJNS4_10UnderscoreESY_SY_EEEEENS4_23SM90_TMA_LOAD_MULTICASTENS4_14ComposedLayoutINS4_7SwizzleILi3ELi4ELi3EEENS4_18smem_ptr_flag_bitsILi32EEENST_INS5_IJNSA_ILi8EEESH_EEENS5_IJSH_SB_EEEEEEEvNS4_8identityENS4_13SM90_TMA_LOADES1B_vS1C_EENS_8epilogue10collective18CollectiveEpilogueINS1F_23Sm100TmaWarpSpecializedILi4ELi2ELi16ELb1ELb0EEEJSI_NS5_IJNST_ISF_SB_EENST_ISH_SB_EEEEESJ_SK_SJ_SK_NS1F_6fusion15FusionCallbacksIS1J_NS1N_17LinearCombinationISJ_fSJ_fLNS_15FloatRoundStyleE2EEESI_S1M_JEEENS4_5SM1004TMEM4LOAD26SM100_TMEM_LOAD_16dp128b8xES1D_S1B_NS4_17SM75_U32x4_LDSM_NENS4_14SM90_TMA_STOREES1B_NS4_17SM90_U32x4_STSM_NENS4_39AutoVectorizingCopyWithAssumedAlignmentILi128EEEEEEvvEEEEvNT_6ParamsE:
        .type           _ZN7cutlass13device_kernelINS_4gemm6kernel13GemmUniversalIN4cute5tupleIJiiiiEEENS1_10collective13CollectiveMmaINS1_35MainloopSm100TmaUmmaWarpSpecializedILi5ELi2ELi4ENS5_IJNS4_1CILi1EEENSA_ILi2EEESB_EEEEENS5_IJNSA_ILi64EEENSA_ILi128EEENSA_ILi32EEEEEENS_10tfloat32_tENS5_IJlSB_lEEESJ_SK_NS4_8TiledMMAINS4_8MMA_AtomIJNS4_17SM100_MMA_TF32_SSISJ_SJ_fLi64ELi128ELNS4_4UMMA5MajorE0ELSP_0ELNSO_7ScaleInE0ELSQ_0EEEEEENS4_6LayoutINS5_IJSB_SB_SB_EEENS5_IJNSA_ILi0EEESV_SV_EEEEENS5_IJNS4_10UnderscoreESY_SY_EEEEENS4_23SM90_TMA_LOAD_MULTICASTENS4_14ComposedLayoutINS4_7SwizzleILi3ELi4ELi3EEENS4_18smem_ptr_flag_bitsILi32EEENST_INS5_IJNSA_ILi8EEESH_EEENS5_IJSH_SB_EEEEEEEvNS4_8identityENS4_13SM90_TMA_LOADES1B_vS1C_EENS_8epilogue10collective18CollectiveEpilogueINS1F_23Sm100TmaWarpSpecializedILi4ELi2ELi16ELb1ELb0EEEJSI_NS5_IJNST_ISF_SB_EENST_ISH_SB_EEEEESJ_SK_SJ_SK_NS1F_6fusion15FusionCallbacksIS1J_NS1N_17LinearCombinationISJ_fSJ_fLNS_15FloatRoundStyleE2EEESI_S1M_JEEENS4_5SM1004TMEM4LOAD26SM100_TMEM_LOAD_16dp128b8xES1D_S1B_NS4_17SM75_U32x4_LDSM_NENS4_14SM90_TMA_STOREES1B_NS4_17SM90_U32x4_STSM_NENS4_39AutoVectorizingCopyWithAssumedAlignmentILi128EEEEEEvvEEEEvNT_6ParamsE,@function
        .size           _ZN7cutlass13device_kernelINS_4gemm6kernel13GemmUniversalIN4cute5tupleIJiiiiEEENS1_10collective13CollectiveMmaINS1_35MainloopSm100TmaUmmaWarpSpecializedILi5ELi2ELi4ENS5_IJNS4_1CILi1EEENSA_ILi2EEESB_EEEEENS5_IJNSA_ILi64EEENSA_ILi128EEENSA_ILi32EEEEEENS_10tfloat32_tENS5_IJlSB_lEEESJ_SK_NS4_8TiledMMAINS4_8MMA_AtomIJNS4_17SM100_MMA_TF32_SSISJ_SJ_fLi64ELi128ELNS4_4UMMA5MajorE0ELSP_0ELNSO_7ScaleInE0ELSQ_0EEEEEENS4_6LayoutINS5_IJSB_SB_SB_EEENS5_IJNSA_ILi0EEESV_SV_EEEEENS5_IJNS4_10UnderscoreESY_SY_EEEEENS4_23SM90_TMA_LOAD_MULTICASTENS4_14ComposedLayoutINS4_7SwizzleILi3ELi4ELi3EEENS4_18smem_ptr_flag_bitsILi32EEENST_INS5_IJNSA_ILi8EEESH_EEENS5_IJSH_SB_EEEEEEEvNS4_8identityENS4_13SM90_TMA_LOADES1B_vS1C_EENS_8epilogue10collective18CollectiveEpilogueINS1F_23Sm100TmaWarpSpecializedILi4ELi2ELi16ELb1ELb0EEEJSI_NS5_IJNST_ISF_SB_EENST_ISH_SB_EEEEESJ_SK_SJ_SK_NS1F_6fusion15FusionCallbacksIS1J_NS1N_17LinearCombinationISJ_fSJ_fLNS_15FloatRoundStyleE2EEESI_S1M_JEEENS4_5SM1004TMEM4LOAD26SM100_TMEM_LOAD_16dp128b8xES1D_S1B_NS4_17SM75_U32x4_LDSM_NENS4_14SM90_TMA_STOREES1B_NS4_17SM90_U32x4_STSM_NENS4_39AutoVectorizingCopyWithAssumedAlignmentILi128EEEEEEvvEEEEvNT_6ParamsE,(.L_x_186 - _ZN7cutlass13device_kernelINS_4gemm6kernel13GemmUniversalIN4cute5tupleIJiiiiEEENS1_10collective13CollectiveMmaINS1_35MainloopSm100TmaUmmaWarpSpecializedILi5ELi2ELi4ENS5_IJNS4_1CILi1EEENSA_ILi2EEESB_EEEEENS5_IJNSA_ILi64EEENSA_ILi128EEENSA_ILi32EEEEEENS_10tfloat32_tENS5_IJlSB_lEEESJ_SK_NS4_8TiledMMAINS4_8MMA_AtomIJNS4_17SM100_MMA_TF32_SSISJ_SJ_fLi64ELi128ELNS4_4UMMA5MajorE0ELSP_0ELNSO_7ScaleInE0ELSQ_0EEEEEENS4_6LayoutINS5_IJSB_SB_SB_EEENS5_IJNSA_ILi0EEESV_SV_EEEEENS5_IJNS4_10UnderscoreESY_SY_EEEEENS4_23SM90_TMA_LOAD_MULTICASTENS4_14ComposedLayoutINS4_7SwizzleILi3ELi4ELi3EEENS4_18smem_ptr_flag_bitsILi32EEENST_INS5_IJNSA_ILi8EEESH_EEENS5_IJSH_SB_EEEEEEEvNS4_8identityENS4_13SM90_TMA_LOADES1B_vS1C_EENS_8epilogue10collective18CollectiveEpilogueINS1F_23Sm100TmaWarpSpecializedILi4ELi2ELi16ELb1ELb0EEEJSI_NS5_IJNST_ISF_SB_EENST_ISH_SB_EEEEESJ_SK_SJ_SK_NS1F_6fusion15FusionCallbacksIS1J_NS1N_17LinearCombinationISJ_fSJ_fLNS_15FloatRoundStyleE2EEESI_S1M_JEEENS4_5SM1004TMEM4LOAD26SM100_TMEM_LOAD_16dp128b8xES1D_S1B_NS4_17SM75_U32x4_LDSM_NENS4_14SM90_TMA_STOREES1B_NS4_17SM90_U32x4_STSM_NENS4_39AutoVectorizingCopyWithAssumedAlignmentILi128EEEEEEvvEEEEvNT_6ParamsE)
        .other          _ZN7cutlass13device_kernelINS_4gemm6kernel13GemmUniversalIN4cute5tupleIJiiiiEEENS1_10collective13CollectiveMmaINS1_35MainloopSm100TmaUmmaWarpSpecializedILi5ELi2ELi4ENS5_IJNS4_1CILi1EEENSA_ILi2EEESB_EEEEENS5_IJNSA_ILi64EEENSA_ILi128EEENSA_ILi32EEEEEENS_10tfloat32_tENS5_IJlSB_lEEESJ_SK_NS4_8TiledMMAINS4_8MMA_AtomIJNS4_17SM100_MMA_TF32_SSISJ_SJ_fLi64ELi128ELNS4_4UMMA5MajorE0ELSP_0ELNSO_7ScaleInE0ELSQ_0EEEEEENS4_6LayoutINS5_IJSB_SB_SB_EEENS5_IJNSA_ILi0EEESV_SV_EEEEENS5_IJNS4_10UnderscoreESY_SY_EEEEENS4_23SM90_TMA_LOAD_MULTICASTENS4_14ComposedLayoutINS4_7SwizzleILi3ELi4ELi3EEENS4_18smem_ptr_flag_bitsILi32EEENST_INS5_IJNSA_ILi8EEESH_EEENS5_IJSH_SB_EEEEEEEvNS4_8identityENS4_13SM90_TMA_LOADES1B_vS1C_EENS_8epilogue10collective18CollectiveEpilogueINS1F_23Sm100TmaWarpSpecializedILi4ELi2ELi16ELb1ELb0EEEJSI_NS5_IJNST_ISF_SB_EENST_ISH_SB_EEEEESJ_SK_SJ_SK_NS1F_6fusion15FusionCallbacksIS1J_NS1N_17LinearCombinationISJ_fSJ_fLNS_15FloatRoundStyleE2EEESI_S1M_JEEENS4_5SM1004TMEM4LOAD26SM100_TMEM_LOAD_16dp128b8xES1D_S1B_NS4_17SM75_U32x4_LDSM_NENS4_14SM90_TMA_STOREES1B_NS4_17SM90_U32x4_STSM_NENS4_39AutoVectorizingCopyWithAssumedAlignmentILi128EEEEEEvvEEEEvNT_6ParamsE,@"STO_CUDA_ENTRY STV_DEFAULT"
_ZN7cutlass13device_kernelINS_4gemm6kernel13GemmUniversalIN4cute5tupleIJiiiiEEENS1_10collective13CollectiveMmaINS1_35MainloopSm100TmaUmmaWarpSpecializedILi5ELi2ELi4ENS5_IJNS4_1CILi1EEENSA_ILi2EEESB_EEEEENS5_IJNSA_ILi64EEENSA_ILi128EEENSA_ILi32EEEEEENS_10tfloat32_tENS5_IJlSB_lEEESJ_SK_NS4_8TiledMMAINS4_8MMA_AtomIJNS4_17SM100_MMA_TF32_SSISJ_SJ_fLi64ELi128ELNS4_4UMMA5MajorE0ELSP_0ELNSO_7ScaleInE0ELSQ_0EEEEEENS4_6LayoutINS5_IJSB_SB_SB_EEENS5_IJNSA_ILi0EEESV_SV_EEEEENS5_IJNS4_10UnderscoreESY_SY_EEEEENS4_23SM90_TMA_LOAD_MULTICASTENS4_14ComposedLayoutINS4_7SwizzleILi3ELi4ELi3EEENS4_18smem_ptr_flag_bitsILi32EEENST_INS5_IJNSA_ILi8EEESH_EEENS5_IJSH_SB_EEEEEEEvNS4_8identityENS4_13SM90_TMA_LOADES1B_vS1C_EENS_8epilogue10collective18CollectiveEpilogueINS1F_23Sm100TmaWarpSpecializedILi4ELi2ELi16ELb1ELb0EEEJSI_NS5_IJNST_ISF_SB_EENST_ISH_SB_EEEEESJ_SK_SJ_SK_NS1F_6fusion15FusionCallbacksIS1J_NS1N_17LinearCombinationISJ_fSJ_fLNS_15FloatRoundStyleE2EEESI_S1M_JEEENS4_5SM1004TMEM4LOAD26SM100_TMEM_LOAD_16dp128b8xES1D_S1B_NS4_17SM75_U32x4_LDSM_NENS4_14SM90_TMA_STOREES1B_NS4_17SM90_U32x4_STSM_NENS4_39AutoVectorizingCopyWithAssumedAlignmentILi128EEEEEEvvEEEEvNT_6ParamsE:
[----:B------:R-:W1:Y:S01]  /*0000*/  LDC R1, c[0x0][0x37c] ;  /* 0x0000df00ff017b82 */ /* 0x000e620000000800 */
[----:B------:R-:W2:Y:S01]  /*0010*/  S2R R76, SR_TID.X ;  /* 0x00000000004c7919 */ /* 0x000ea20000002100 */
[----:B------:R-:W3:Y:S01]  /*0020*/  LDCU.64 UR8, c[0x0][0x890] ;  /* 0x00011200ff0877ac */ /* 0x000ee20008000a00 */
[----:B------:R-:W-:Y:S02]  /*0030*/  PRMT R63, RZ, 0x7610, R63 ;  /* 0x00007610ff3f7816 */ /* 0x000fe4000000003f */
[----:B------:R-:W-:Y:S01]  /*0040*/  ELECT P3, URZ, PT ;  /* 0x0000000000ff782f */ /* 0x000fe20003860000 */
[----:B---3--:R-:W-:-:S04]  /*0050*/  UISETP.NE.U32.AND UP0, UPT, UR8, URZ, UPT ;  /* 0x000000ff0800728c */ /* 0x008fc8000bf05070 */
[----:B------:R-:W-:Y:S01]  /*0060*/  UISETP.NE.AND.EX UP0, UPT, UR9, URZ, UPT, UP0 ;  /* 0x000000ff0900728c */ /* 0x000fe2000bf05300 */
[----:B--2---:R-:W-:-:S05]  /*0070*/  SHF.R.U32.HI R64, RZ, 0x5, R76 ;  /* 0x00000005ff407819 */ /* 0x004fca000001164c */
[----:B------:R-:W2:Y:S02]  /*0080*/  SHFL.IDX PT, R0, R64, RZ, 0x1f ;  /* 0x00001fff40007589 */ /* 0x000ea400000e0000 */
[----:B--2---:R-:W-:Y:S01]  /*0090*/  R2UR UR17, R0 ;  /* 0x00000000001172ca */ /* 0x004fe200000e0000 */
[----:B-1----:R-:W-:-:S14]  /*00a0*/  BRA.U UP0, `(.L_x_0) ;  /* 0x0000000100307547 */ /* 0x002fdc000b800000 */
[----:B------:R-:W1:Y:S02]  /*00b0*/  LDCU.64 UR4, c[0x0][0x888] ;  /* 0x00011100ff0477ac */ /* 0x000e640008000a00 */
[----:B-1----:R-:W-:-:S04]  /*00c0*/  UISETP.NE.U32.AND UP0, UPT, UR4, URZ, UPT ;  /* 0x000000ff0400728c */ /* 0x002fc8000bf05070 */
[----:B------:R-:W-:-:S09]  /*00d0*/  UISETP.NE.AND.EX UP0, UPT, UR5, URZ, UPT, UP0 ;  /* 0x000000ff0500728c */ /* 0x000fd2000bf05300 */
[----:B------:R-:W-:Y:S05]  /*00e0*/  BRA.U !UP0, `(.L_x_1) ;  /* 0x0000000108147547 */ /* 0x000fea000b800000 */
[----:B------:R-:W1:Y:S01]  /*00f0*/  LDC.64 R2, c[0x0][0x888] ;  /* 0x00022200ff027b82 */ /* 0x000e620000000a00 */
[----:B------:R-:W1:Y:S02]  /*0100*/  LDCU.64 UR4, c[0x0][0x358] ;  /* 0x00006b00ff0477ac */ /* 0x000e640008000a00 */
[----:B-1----:R1:W5:Y:S01]  /*0110*/  LDG.E R27, desc[UR4][R2.64] ;  /* 0x00000004021b7981 */ /* 0x002362000c1e1900 */
[----:B------:R-:W-:Y:S01]  /*0120*/  HFMA2 R63, -RZ, RZ, 0, 5.9604644775390625e-08 ;  /* 0x00000001ff3f7431 */ /* 0x000fe200000001ff */
[----:B------:R-:W-:Y:S05]  /*0130*/  BRA `(.L_x_0) ;  /* 0x00000000000c7947 */ /* 0x000fea0003800000 */
.L_x_1:
[----:B------:R-:W1:Y:S01]  /*0140*/  LDCU UR4, c[0x0][0x880] ;  /* 0x00011000ff0477ac */ /* 0x000e620008000800 */
[----:B------:R-:W-:Y:S01]  /*0150*/  HFMA2 R63, -RZ, RZ, 0, 5.9604644775390625e-08 ;  /* 0x00000001ff3f7431 */ /* 0x000fe200000001ff */
[----:B-1----:R-:W-:-:S07]  /*0160*/  MOV R27, UR4 ;  /* 0x00000004001b7c02 */ /* 0x002fce0008000f00 */
.L_x_0:
[----:B------:R-:W2:Y:S02]  /*0170*/  LDCU.64 UR4, c[0x0][0x8b0] ;  /* 0x00011600ff0477ac */ /* 0x000ea40008000a00 */
[----:B--2---:R-:W-:-:S04]  /*0180*/  UISETP.NE.U32.AND UP0, UPT, UR4, URZ, UPT ;  /* 0x000000ff0400728c */ /* 0x004fc8000bf05070 */
[----:B------:R-:W-:-:S09]  /*0190*/  UISETP.NE.AND.EX UP0, UPT, UR5, URZ, UPT, UP0 ;  /* 0x000000ff0500728c */ /* 0x000fd2000bf05300 */
[----:B------:R-:W-:Y:S05]  /*01a0*/  BRA.U UP0, `(.L_x_2) ;  /* 0x0000000100287547 */ /* 0x000fea000b800000 */
[----:B------:R-:W2:Y:S02]  /*01b0*/  LDCU.64 UR4, c[0x0][0x8a8] ;  /* 0x00011500ff0477ac */ /* 0x000ea40008000a00 */
[----:B--2---:R-:W-:-:S04]  /*01c0*/  UISETP.NE.U32.AND UP0, UPT, UR4, URZ, UPT ;  /* 0x000000ff0400728c */ /* 0x004fc8000bf05070 */
[----:B------:R-:W-:-:S09]  /*01d0*/  UISETP.NE.AND.EX UP0, UPT, UR5, URZ, UPT, UP0 ;  /* 0x000000ff0500728c */ /* 0x000fd2000bf05300 */
[----:B------:R-:W-:Y:S05]  /*01e0*/  BRA.U !UP0, `(.L_x_3) ;  /* 0x0000000108107547 */ /* 0x000fea000b800000 */
[----:B------:R-:W2:Y:S01]  /*01f0*/  LDC.64 R24, c[0x0][0x8a8] ;  /* 0x00022a00ff187b82 */ /* 0x000ea20000000a00 */
[----:B------:R-:W2:Y:S02]  /*0200*/  LDCU.64 UR4, c[0x0][0x358] ;  /* 0x00006b00ff0477ac */ /* 0x000ea40008000a00 */
[----:B--2---:R2:W5:Y:S01]  /*0210*/  LDG.E R24, desc[UR4][R24.64] ;  /* 0x0000000418187981 */ /* 0x004562000c1e1900 */
[----:B------:R-:W-:Y:S05]  /*0220*/  BRA `(.L_x_2) ;  /* 0x0000000000087947 */ /* 0x000fea0003800000 */
.L_x_3:
[----:B------:R-:W2:Y:S02]  /*0230*/  LDCU UR4, c[0x0][0x8a0] ;  /* 0x00011400ff0477ac */ /* 0x000ea40008000800 */
[----:B--2---:R-:W-:Y:S02]  /*0240*/  MOV R24, UR4 ;  /* 0x0000000400187c02 */ /* 0x004fe40008000f00 */
.L_x_2:
[----:B------:R-:W-:Y:S01]  /*0250*/  IMAD.U32 R0, RZ, RZ, UR17 ;  /* 0x00000011ff007e24 */ /* 0x000fe2000f8e00ff */
[----:B------:R-:W-:Y:S04]  /*0260*/  BSSY.RECONVERGENT B0, `(.L_x_4) ;  /* 0x000000c000007945 */ /* 0x000fe80003800200 */
[C---:B------:R-:W-:Y:S02]  /*0270*/  ISETP.NE.OR P1, PT, R0.reuse, 0x1, !P3 ;  /* 0x000000010000780c */ /* 0x040fe40005f25670 */
[----:B------:R-:W-:-:S11]  /*0280*/  ISETP.NE.OR P0, PT, R0, 0x3, !P3 ;  /* 0x000000030000780c */ /* 0x000fd60005f05670 */
[----:B------:R-:W-:Y:S05]  /*0290*/  @P1 BRA `(.L_x_5) ;  /* 0x0000000000201947 */ /* 0x000fea0003800000 */
[----:B------:R-:W3:Y:S02]  /*02a0*/  LDCU.64 UR4, c[0x0][0x348] ;  /* 0x00006900ff0477ac */ /* 0x000ee40008000a00 */
[----:B---3--:R-:W-:Y:S02]  /*02b0*/  UIADD3 UR6, UP1, UPT, UR4, 0x80, URZ ;  /* 0x0000008004067890 */ /* 0x008fe4000ff3e0ff */
[----:B------:R-:W-:Y:S02]  /*02c0*/  UIADD3 UR4, UP0, UPT, UR4, 0x180, URZ ;  /* 0x0000018004047890 */ /* 0x000fe4000ff1e0ff */
[----:B------:R-:W-:Y:S02]  /*02d0*/  UIADD3.X UR7, UPT, UPT, URZ, UR5, URZ, UP1, !UPT ;  /* 0x00000005ff077290 */ /* 0x000fe40008ffe4ff */
[----:B------:R-:W-:-:S07]  /*02e0*/  UIADD3.X UR5, UPT, UPT, URZ, UR5, URZ, UP0, !UPT ;  /* 0x00000005ff057290 */ /* 0x000fce00087fe4ff */
[----:B------:R3:W-:Y:S02]  /*02f0*/  UTMACCTL.PF [UR6] ;  /* 0x00000000060079b9 */ /* 0x0007e40008040000 */
[----:B------:R3:W-:Y:S02]  /*0300*/  UTMACCTL.PF [UR4] ;  /* 0x00000000040079b9 */ /* 0x0007e40008040000 */
[----:B---3--:R-:W-:Y:S01]  /*0310*/  NOP ;  /* 0x0000000000007918 */ /* 0x008fe20000000000 */
.L_x_5:
[----:B------:R-:W-:Y:S05]  /*0320*/  BSYNC.RECONVERGENT B0 ;  /* 0x0000000000007941 */ /* 0x000fea0003800200 */
.L_x_4:
[----:B------:R-:W-:Y:S04]  /*0330*/  BSSY.RECONVERGENT B0, `(.L_x_6) ;  /* 0x000000a000007945 */ /* 0x000fe80003800200 */
        /* <DEDUP_REMOVED lines=9> */
.L_x_7:
[----:B------:R-:W-:Y:S05]  /*03d0*/  BSYNC.RECONVERGENT B0 ;  /* 0x0000000000007941 */ /* 0x000fea0003800200 */
.L_x_6:
[----:B------:R-:W3:Y:S01]  /*03e0*/  LDCU.64 UR4, c[0x0][0x888] ;  /* 0x00011100ff0477ac */ /* 0x000ee20008000a00 */
[----:B------:R-:W-:Y:S02]  /*03f0*/  UISETP.EQ.U32.AND UP1, UPT, UR8, URZ, UPT ;  /* 0x000000ff0800728c */ /* 0x000fe4000bf22070 */
[----:B------:R-:W-:Y:S02]  /*0400*/  UPLOP3.LUT UP3, UPT, UPT, UPT, UPT, 0x80, 0x8 ;  /* 0x000000000008789c */ /* 0x000fe40003f6f070 */
[----:B---3--:R-:W-:-:S04]  /*0410*/  UISETP.NE.U32.AND UP0, UPT, UR4, URZ, UPT ;  /* 0x000000ff0400728c */ /* 0x008fc8000bf05070 */
[----:B------:R-:W-:-:S04]  /*0420*/  UISETP.NE.AND.EX UP0, UPT, UR5, URZ, UPT, UP0 ;  /* 0x000000ff0500728c */ /* 0x000fc8000bf05300 */
[----:B------:R-:W-:-:S04]  /*0430*/  UISETP.EQ.OR.EX UP2, UPT, UR9, URZ, !UP0, UP1 ;  /* 0x000000ff0900728c */ /* 0x000fc8000c742710 */
[----:B------:R-:W-:-:S06]  /*0440*/  UP2UR UR4, UPR, URZ, 0x4 ;  /* 0x00000004ff047883 */ /* 0x000fcc0008000000 */
[----:B------:R-:W-:Y:S01]  /*0450*/  MOV R67, UR4 ;  /* 0x0000000400437c02 */ /* 0x000fe20008000f00 */
[----:B------:R-:W-:Y:S06]  /*0460*/  BRA.U !UP2, `(.L_x_8) ;  /* 0x000000010a207547 */ /* 0x000fec000b800000 */
[----:B------:R-:W-:Y:S01]  /*0470*/  UISETP.NE.U32.AND UP1, UPT, UR8, URZ, UPT ;  /* 0x000000ff0800728c */ /* 0x000fe2000bf25070 */
[----:B-----5:R-:W-:Y:S01]  /*0480*/  FSETP.NEU.AND P0, PT, R27, RZ, PT ;  /* 0x000000ff1b00720b */ /* 0x020fe20003f0d000 */
[----:B------:R-:W-:Y:S02]  /*0490*/  USEL UR4, URZ, 0xffffffff, UP0 ;  /* 0xffffffffff047887 */ /* 0x000fe40008000000 */
[----:B------:R-:W-:-:S10]  /*04a0*/  UISETP.NE.AND.EX UP1, UPT, UR9, URZ, UPT, UP1 ;  /* 0x000000ff0900728c */ /* 0x000fd4000bf25310 */
[----:B------:R-:W-:Y:S01]  /*04b0*/  VOTEU.ANY UP0, P0 ;  /* 0x0000000000ff7886 */ /* 0x000fe20000000100 */
[----:B------:R-:W-:-:S04]  /*04c0*/  @!UP1 USEL UR4, URZ, 0xffffffff, UP0 ;  /* 0xffffffffff049887 */ /* 0x000fc80008000000 */
[----:B------:R-:W-:-:S04]  /*04d0*/  ULOP3.LUT UR4, UR4, 0x1, URZ, 0xc0, !UPT ;  /* 0x0000000104047892 */ /* 0x000fc8000f8ec0ff */
[----:B------:R-:W-:-:S11]  /*04e0*/  UISETP.NE.U32.AND UP3, UPT, UR4, 0x1, UPT ;  /* 0x000000010400788c */ /* 0x000fd6000bf65070 */
.L_x_8:
[----:B-1----:R-:W1:Y:S01]  /*04f0*/  SHFL.IDX PT, R2, R64, RZ, 0x1f ;  /* 0x00001fff40027589 */ /* 0x002e6200000e0000 */
[----:B------:R-:W-:-:S04]  /*0500*/  UISETP.NE.AND UP0, UPT, UR17, 0x2, UPT ;  /* 0x000000021100788c */ /* 0x000fc8000bf05270 */
[----:B------:R-:W-:Y:S01]  /*0510*/  USEL UR48, URZ, 0x1, UP0 ;  /* 0x00000001ff307887 */ /* 0x000fe20008000000 */
[----:B-1----:R-:W-:-:S13]  /*0520*/  ISETP.NE.AND P0, PT, R2, RZ, PT ;  /* 0x000000ff0200720c */ /* 0x002fda0003f05270 */
[----:B------:R-:W-:Y:S05]  /*0530*/  @P0 BRA `(.L_x_9) ;  /* 0x0000000000600947 */ /* 0x000fea0003800000 */
[----:B------:R-:W1:Y:S01]  /*0540*/  S2UR UR4, SR_CgaCtaId ;  /* 0x00000000000479c3 */ /* 0x000e620000008800 */
[----:B------:R-:W-:Y:S01]  /*0550*/  UMOV UR5, 0x400 ;  /* 0x0000040000057882 */ /* 0x000fe20000000000 */
[----:B------:R-:W-:Y:S01]  /*0560*/  UMOV UR8, 0x1 ;  /* 0x0000000100087882 */ /* 0x000fe20000000000 */
[----:B------:R-:W-:Y:S01]  /*0570*/  UMOV UR6, 0x2 ;  /* 0x0000000200067882 */ /* 0x000fe20000000000 */
[----:B------:R-:W-:-:S04]  /*0580*/  UIADD3 UR8, UPT, UPT, -UR8, 0x100000, URZ ;  /* 0x0010000008087890 */ /* 0x000fc8000fffe1ff */
[----:B------:R-:W-:Y:S02]  /*0590*/  USHF.L.U32 UR9, UR8, 0xb, URZ ;  /* 0x0000000b08097899 */ /* 0x000fe400080006ff */
[----:B------:R-:W-:Y:S02]  /*05a0*/  USHF.L.U32 UR8, UR8, 0x1, URZ ;  /* 0x0000000108087899 */ /* 0x000fe400080006ff */
[----:B------:R-:W-:-:S04]  /*05b0*/  UIADD3 UR6, UPT, UPT, -UR6, 0x100000, URZ ;  /* 0x0010000006067890 */ /* 0x000fc8000fffe1ff */
[----:B------:R-:W-:Y:S02]  /*05c0*/  USHF.L.U32 UR7, UR6, 0xb, URZ ;  /* 0x0000000b06077899 */ /* 0x000fe400080006ff */
[----:B------:R-:W-:Y:S01]  /*05d0*/  USHF.L.U32 UR6, UR6, 0x1, URZ ;  /* 0x0000000106067899 */ /* 0x000fe200080006ff */
[----:B------:R-:W-:Y:S01]  /*05e0*/  ELECT P0, URZ, PT ;  /* 0x0000000000ff782f */ /* 0x000fe20003800000 */
[----:B-1----:R-:W-:Y:S01]  /*05f0*/  ULEA UR4, UR4, UR5, 0x18 ;  /* 0x0000000504047291 */ /* 0x002fe2000f8ec0ff */
[----:B------:R-:W1:Y:S11]  /*0600*/  FENCE.VIEW.ASYNC.S ;  /* 0x00000000000073c6 */ /* 0x000e760000000000 */
[----:B-1----:R1:W3:Y:S01]  /*0610*/  SYNCS.EXCH.64 URZ, [UR4], UR8 ;  /* 0x0000000804ff75b2 */ /* 0x0022e20008000100 */
[----:B------:R1:W4:Y:S01]  /*0620*/  SYNCS.EXCH.64 URZ, [UR4+0x28], UR6 ;  /* 0x0000280604ff75b2 */ /* 0x0003220008000100 */
[----:B------:R1:W1:Y:S01]  /*0630*/  SYNCS.EXCH.64 URZ, [UR4+0x8], UR8 ;  /* 0x0000080804ff75b2 */ /* 0x0002620008000100 */
[----:B------:R1:W1:Y:S01]  /*0640*/  SYNCS.EXCH.64 URZ, [UR4+0x30], UR6 ;  /* 0x0000300604ff75b2 */ /* 0x0002620008000100 */
[----:B------:R1:W1:Y:S01]  /*0650*/  SYNCS.EXCH.64 URZ, [UR4+0x10], UR8 ;  /* 0x0000100804ff75b2 */ /* 0x0002620008000100 */
[----:B------:R1:W1:Y:S01]  /*0660*/  SYNCS.EXCH.64 URZ, [UR4+0x38], UR6 ;  /* 0x0000380604ff75b2 */ /* 0x0002620008000100 */
[----:B------:R1:W1:Y:S01]  /*0670*/  SYNCS.EXCH.64 URZ, [UR4+0x18], UR8 ;  /* 0x0000180804ff75b2 */ /* 0x0002620008000100 */
[----:B------:R1:W1:Y:S01]  /*0680*/  SYNCS.EXCH.64 URZ, [UR4+0x40], UR6 ;  /* 0x0000400604ff75b2 */ /* 0x0002620008000100 */
[----:B------:R1:W1:Y:S01]  /*0690*/  SYNCS.EXCH.64 URZ, [UR4+0x20], UR8 ;  /* 0x0000200804ff75b2 */ /* 0x0002620008000100 */
[----:B------:R1:W1:Y:S01]  /*06a0*/  SYNCS.EXCH.64 URZ, [UR4+0x48], UR6 ;  /* 0x0000480604ff75b2 */ /* 0x0002620008000100 */
[----:B------:R-:W-:Y:S01]  /*06b0*/  NOP ;  /* 0x0000000000007918 */ /* 0x000fe20000000000 */
.L_x_9:
[----:B------:R-:W2:Y:S01]  /*06c0*/  SHFL.IDX PT, R2, R64, RZ, 0x1f ;  /* 0x00001fff40027589 */ /* 0x000ea200000e0000 */
[----:B------:R-:W-:Y:S01]  /*06d0*/  NOP ;  /* 0x0000000000007918 */ /* 0x000fe20000000000 */
[----:B--2---:R-:W-:-:S13]  /*06e0*/  ISETP.NE.AND P0, PT, R2, 0x1, PT ;  /* 0x000000010200780c */ /* 0x004fda0003f05270 */
[----:B------:R-:W-:Y:S05]  /*06f0*/  @P0 BRA `(.L_x_10) ;  /* 0x0000000000580947 */ /* 0x000fea0003800000 */
[----:B-1----:R-:W1:Y:S01]  /*0700*/  S2UR UR4, SR_CgaCtaId ;  /* 0x00000000000479c3 */ /* 0x002e620000008800 */
        /* <DEDUP_REMOVED lines=12> */
[----:B-1----:R2:W1:Y:S01]  /*07d0*/  SYNCS.EXCH.64 URZ, [UR4+0x50], UR8 ;  /* 0x0000500804ff75b2 */ /* 0x0024620008000100 */
[----:B------:R2:W1:Y:S01]  /*07e0*/  SYNCS.EXCH.64 URZ, [UR4+0x70], UR6 ;  /* 0x0000700604ff75b2 */ /* 0x0004620008000100 */
[----:B------:R2:W1:Y:S01]  /*07f0*/  SYNCS.EXCH.64 URZ, [UR4+0x58], UR8 ;  /* 0x0000580804ff75b2 */ /* 0x0004620008000100 */
[----:B------:R2:W1:Y:S01]  /*0800*/  SYNCS.EXCH.64 URZ, [UR4+0x78], UR6 ;  /* 0x0000780604ff75b2 */ /* 0x0004620008000100 */
[----:B------:R2:W1:Y:S01]  /*0810*/  SYNCS.EXCH.64 URZ, [UR4+0x60], UR8 ;  /* 0x0000600804ff75b2 */ /* 0x0004620008000100 */
[----:B------:R2:W1:Y:S01]  /*0820*/  SYNCS.EXCH.64 URZ, [UR4+0x80], UR6 ;  /* 0x0000800604ff75b2 */ /* 0x0004620008000100 */
[----:B------:R2:W1:Y:S01]  /*0830*/  SYNCS.EXCH.64 URZ, [UR4+0x68], UR8 ;  /* 0x0000680804ff75b2 */ /* 0x0004620008000100 */
[----:B------:R2:W1:Y:S02]  /*0840*/  SYNCS.EXCH.64 URZ, [UR4+0x88], UR6 ;  /* 0x0000880604ff75b2 */ /* 0x0004640008000100 */
[----:B--2---:R-:W-:Y:S01]  /*0850*/  NOP ;  /* 0x0000000000007918 */ /* 0x004fe20000000000 */
.L_x_10:
[----:B------:R-:W2:Y:S01]  /*0860*/  SHFL.IDX PT, R2, R64, RZ, 0x1f ;  /* 0x00001fff40027589 */ /* 0x000ea200000e0000 */
[----:B------:R-:W-:Y:S01]  /*0870*/  NOP ;  /* 0x0000000000007918 */ /* 0x000fe20000000000 */
[----:B--2---:R-:W-:-:S13]  /*0880*/  ISETP.NE.AND P0, PT, R2, 0x3, PT ;  /* 0x000000030200780c */ /* 0x004fda0003f05270 */
[----:B------:R-:W-:Y:S05]  /*0890*/  @P0 BRA `(.L_x_11) ;  /* 0x0000000000300947 */ /* 0x000fea0003800000 */
[----:B-1----:R-:W1:Y:S01]  /*08a0*/  S2UR UR6, SR_CgaCtaId ;  /* 0x00000000000679c3 */ /* 0x002e620000008800 */
[----:B------:R-:W-:Y:S01]  /*08b0*/  UMOV UR4, 0x400 ;  /* 0x0000040000047882 */ /* 0x000fe20000000000 */
[----:B------:R-:W-:Y:S01]  /*08c0*/  UMOV UR5, 0x20 ;  /* 0x0000002000057882 */ /* 0x000fe20000000000 */
[----:B------:R-:W-:Y:S01]  /*08d0*/  ELECT P0, URZ, PT ;  /* 0x0000000000ff782f */ /* 0x000fe20003800000 */
[----:B-1----:R-:W-:Y:S02]  /*08e0*/  ULEA UR6, UR6, UR4, 0x18 ;  /* 0x0000000406067291 */ /* 0x002fe4000f8ec0ff */
[----:B------:R-:W-:-:S04]  /*08f0*/  UIADD3 UR4, UPT, UPT, -UR5, 0x100000, URZ ;  /* 0x0010000005047890 */ /* 0x000fc8000fffe1ff */
[----:B------:R-:W-:Y:S02]  /*0900*/  USHF.L.U32 UR5, UR4, 0xb, URZ ;  /* 0x0000000b04057899 */ /* 0x000fe400080006ff */
[----:B------:R-:W-:Y:S01]  /*0910*/  USHF.L.U32 UR4, UR4, 0x1, URZ ;  /* 0x0000000104047899 */ /* 0x000fe200080006ff */
[----:B------:R-:W1:Y:S11]  /*0920*/  FENCE.VIEW.ASYNC.S ;  /* 0x00000000000073c6 */ /* 0x000e760000000000 */
[----:B-1----:R2:W1:Y:S01]  /*0930*/  SYNCS.EXCH.64 URZ, [UR6+0x90], UR4 ;  /* 0x0000900406ff75b2 */ /* 0x0024620008000100 */
[----:B------:R2:W1:Y:S02]  /*0940*/  SYNCS.EXCH.64 URZ, [UR6+0x98], UR4 ;  /* 0x0000980406ff75b2 */ /* 0x0004640008000100 */
[----:B--2---:R-:W-:Y:S01]  /*0950*/  NOP ;  /* 0x0000000000007918 */ /* 0x004fe20000000000 */
.L_x_11:
[----:B------:R-:W2:Y:S01]  /*0960*/  SHFL.IDX PT, R2, R64, RZ, 0x1f ;  /* 0x00001fff40027589 */ /* 0x000ea200000e0000 */
[----:B------:R-:W-:Y:S01]  /*0970*/  NOP ;  /* 0x0000000000007918 */ /* 0x000fe20000000000 */
[----:B--2---:R-:W-:-:S13]  /*0980*/  ISETP.NE.AND P0, PT, R2, 0x4, PT ;  /* 0x000000040200780c */ /* 0x004fda0003f05270 */
[----:B------:R-:W-:Y:S05]  /*0990*/  @P0 BRA `(.L_x_12) ;  /* 0x00000000004c0947 */ /* 0x000fea0003800000 */
[----:B-1----:R-:W1:Y:S01]  /*09a0*/  S2UR UR6, SR_CgaCtaId ;  /* 0x00000000000679c3 */ /* 0x002e620000008800 */
[----:B------:R-:W-:Y:S01]  /*09b0*/  UMOV UR4, 0x1e0 ;  /* 0x000001e000047882 */ /* 0x000fe20000000000 */
[----:B------:R-:W-:Y:S01]  /*09c0*/  UMOV UR5, 0x400 ;  /* 0x0000040000057882 */ /* 0x000fe20000000000 */
[----:B------:R-:W-:Y:S01]  /*09d0*/  USEL UR4, UR4, 0x1a0, UP3 ;  /* 0x000001a004047887 */ /* 0x000fe20009800000 */
[----:B------:R-:W-:Y:S01]  /*09e0*/  UMOV UR8, 0x1 ;  /* 0x0000000100087882 */ /* 0x000fe20000000000 */
[----:B------:R-:W-:Y:S01]  /*09f0*/  ELECT P0, URZ, PT ;  /* 0x0000000000ff782f */ /* 0x000fe20003800000 */
[----:B------:R-:W-:-:S04]  /*0a00*/  UIADD3 UR8, UPT, UPT, -UR8, 0x100000, URZ ;  /* 0x0010000008087890 */ /* 0x000fc8000fffe1ff */
[----:B------:R-:W-:Y:S02]  /*0a10*/  USHF.L.U32 UR9, UR8, 0xb, URZ ;  /* 0x0000000b08097899 */ /* 0x000fe400080006ff */
[----:B------:R-:W-:Y:S02]  /*0a20*/  USHF.L.U32 UR8, UR8, 0x1, URZ ;  /* 0x0000000108087899 */ /* 0x000fe400080006ff */
[----:B-1----:R-:W-:Y:S02]  /*0a30*/  ULEA UR6, UR6, UR5, 0x18 ;  /* 0x0000000506067291 */ /* 0x002fe4000f8ec0ff */
[----:B------:R-:W-:-:S04]  /*0a40*/  UIADD3 UR4, UPT, UPT, -UR4, 0x100000, URZ ;  /* 0x0010000004047890 */ /* 0x000fc8000fffe1ff */
[----:B------:R-:W-:Y:S02]  /*0a50*/  USHF.L.U32 UR5, UR4, 0xb, URZ ;  /* 0x0000000b04057899 */ /* 0x000fe400080006ff */
[----:B------:R-:W-:Y:S01]  /*0a60*/  USHF.L.U32 UR4, UR4, 0x1, URZ ;  /* 0x0000000104047899 */ /* 0x000fe200080006ff */
[----:B------:R-:W1:Y:S03]  /*0a70*/  FENCE.VIEW.ASYNC.S ;  /* 0x00000000000073c6 */ /* 0x000e660000000000 */
[----:B-1----:R2:W1:Y:S08]  /*0a80*/  SYNCS.EXCH.64 URZ, [UR6+0xa0], UR8 ;  /* 0x0000a00806ff75b2 */ /* 0x0024700008000100 */
[----:B------:R2:W1:Y:S01]  /*0a90*/  SYNCS.EXCH.64 URZ, [UR6+0xb0], UR4 ;  /* 0x0000b00406ff75b2 */ /* 0x0004620008000100 */
[----:B------:R2:W1:Y:S01]  /*0aa0*/  SYNCS.EXCH.64 URZ, [UR6+0xa8], UR8 ;  /* 0x0000a80806ff75b2 */ /* 0x0004620008000100 */
[----:B------:R2:W1:Y:S02]  /*0ab0*/  SYNCS.EXCH.64 URZ, [UR6+0xb8], UR4 ;  /* 0x0000b80406ff75b2 */ /* 0x0004640008000100 */
[----:B--2---:R-:W-:Y:S01]  /*0ac0*/  NOP ;  /* 0x0000000000007918 */ /* 0x004fe20000000000 */
.L_x_12:
        /* <DEDUP_REMOVED lines=26> */
.L_x_13:
[----:B------:R-:W2:Y:S01]  /*0c70*/  SHFL.IDX PT, R2, R64, RZ, 0x1f ;  /* 0x00001fff40027589 */ /* 0x000ea200000e0000 */
[----:B------:R-:W-:Y:S01]  /*0c80*/  NOP ;  /* 0x0000000000007918 */ /* 0x000fe20000000000 */
[----:B--2---:R-:W-:-:S13]  /*0c90*/  ISETP.NE.AND P0, PT, R2, 0x3, PT ;  /* 0x000000030200780c */ /* 0x004fda0003f05270 */
[----:B------:R-:W-:Y:S05]  /*0ca0*/  @P0 BRA `(.L_x_14) ;  /* 0x0000000000380947 */ /* 0x000fea0003800000 */
[----:B------:R-:W2:Y:S01]  /*0cb0*/  S2UR UR5, SR_CgaCtaId ;  /* 0x00000000000579c3 */ /* 0x000ea20000008800 */
[----:B-1----:R-:W-:Y:S01]  /*0cc0*/  UMOV UR4, 0x400 ;  /* 0x0000040000047882 */ /* 0x002fe20000000000 */
[----:B------:R-:W-:Y:S01]  /*0cd0*/  UMOV UR6, 0x20 ;  /* 0x0000002000067882 */ /* 0x000fe20000000000 */
[----:B------:R-:W-:Y:S01]  /*0ce0*/  ELECT P0, URZ, PT ;  /* 0x0000000000ff782f */ /* 0x000fe20003800000 */
[----:B------:R-:W-:-:S04]  /*0cf0*/  UIADD3 UR6, UPT, UPT, -UR6, 0x100000, URZ ;  /* 0x0010000006067890 */ /* 0x000fc8000fffe1ff */
[----:B------:R-:W-:Y:S02]  /*0d00*/  USHF.L.U32 UR7, UR6, 0xb, URZ ;  /* 0x0000000b06077899 */ /* 0x000fe400080006ff */
[----:B------:R-:W-:Y:S02]  /*0d10*/  USHF.L.U32 UR6, UR6, 0x1, URZ ;  /* 0x0000000106067899 */ /* 0x000fe400080006ff */
[----:B--2---:R-:W-:Y:S01]  /*0d20*/  ULEA UR4, UR5, UR4, 0x18 ;  /* 0x0000000405047291 */ /* 0x004fe2000f8ec0ff */
[----:B------:R-:W1:Y:S11]  /*0d30*/  FENCE.VIEW.ASYNC.S ;  /* 0x00000000000073c6 */ /* 0x000e760000000000 */
[----:B-1----:R2:W1:Y:S01]  /*0d40*/  SYNCS.EXCH.64 URZ, [UR4+0x100], UR6 ;  /* 0x0001000604ff75b2 */ /* 0x0024620008000100 */
[----:B------:R2:W1:Y:S01]  /*0d50*/  SYNCS.EXCH.64 URZ, [UR4+0x110], UR6 ;  /* 0x0001100604ff75b2 */ /* 0x0004620008000100 */
[----:B------:R2:W1:Y:S01]  /*0d60*/  SYNCS.EXCH.64 URZ, [UR4+0x108], UR6 ;  /* 0x0001080604ff75b2 */ /* 0x0004620008000100 */
[----:B------:R2:W1:Y:S02]  /*0d70*/  SYNCS.EXCH.64 URZ, [UR4+0x118], UR6 ;  /* 0x0001180604ff75b2 */ /* 0x0004640008000100 */
[----:B--2---:R-:W-:Y:S01]  /*0d80*/  NOP ;  /* 0x0000000000007918 */ /* 0x004fe20000000000 */
.L_x_14:
[----:B-1----:R-:W1:Y:S01]  /*0d90*/  LDCU UR4, c[0x0][0x36c] ;  /* 0x00006d80ff0477ac */ /* 0x002e620008000800 */
[----:B------:R-:W-:Y:S01]  /*0da0*/  ISETP.NE.OR P3, PT, R0, 0x2, !P3 ;  /* 0x000000020000780c */ /* 0x000fe20005f65670 */
[----:B------:R-:W-:Y:S01]  /*0db0*/  NOP ;  /* 0x0000000000007918 */ /* 0x000fe20000000000 */
[----:B------:R-:W-:Y:S01]  /*0dc0*/  LOP3.LUT R0, R76, 0x1f, RZ, 0xc0, !PT ;  /* 0x0000001f4c007812 */ /* 0x000fe200078ec0ff */
[----:B------:R-:W-:Y:S02]  /*0dd0*/  UISETP.NE.AND UP4, UPT, UR17, URZ, UPT ;  /* 0x000000ff1100728c */ /* 0x000fe4000bf85270 */
[----:B-1----:R-:W-:-:S09]  /*0de0*/  UISETP.EQ.U32.AND UP5, UPT, UR4, 0x1, UPT ;  /* 0x000000010400788c */ /* 0x002fd2000bfa2070 */
[----:B------:R-:W-:Y:S05]  /*0df0*/  BRA.U !UP5, `(.L_x_15) ;  /* 0x000000010d087547 */ /* 0x000fea000b800000 */
[----:B---34-:R-:W-:Y:S01]  /*0e00*/  UCGABAR_ARV ;  /* 0x00000000000079c7 */ /* 0x018fe20008000000 */
[----:B------:R-:W-:Y:S05]  /*0e10*/  BRA `(.L_x_16) ;  /* 0x0000000000047947 */ /* 0x000fea0003800000 */
.L_x_15:
[----:B---34-:R-:W-:Y:S01]  /*0e20*/  NOP ;  /* 0x0000000000007918 */ /* 0x018fe20000000000 */
.L_x_16:
[----:B------:R-:W1:Y:S01]  /*0e30*/  S2UR UR7, SR_CTAID.X ;  /* 0x00000000000779c3 */ /* 0x000e620000002500 */
[----:B------:R-:W-:-:S05]  /*0e40*/  CS2R.32 R66, SR_CgaSize ;  /* 0x0000000000427805 */ /* 0x000fca0000008a00 */
[----:B------:R-:W-:-:S05]  /*0e50*/  IMAD R66, R66, -0xa0, RZ ;  /* 0xffffff6042427824 */ /* 0x000fca00078e02ff */
[----:B------:R-:W-:-:S14]  /*0e60*/  R2UR UR5, R66 ;  /* 0x00000000420572ca */ /* 0x000fdc00000e0000 */
[----:B------:R-:W2:Y:S01]  /*0e70*/  LDCU UR5, c[0x0][UR5+0x2b0] ;  /* 0x00005600050577ac */ /* 0x000ea20008000800 */
[----:B------:R-:W-:-:S05]  /*0e80*/  CS2R.32 R66, SR_CgaSize ;  /* 0x0000000000427805 */ /* 0x000fca0000008a00 */
[----:B------:R-:W-:-:S05]  /*0e90*/  IMAD R66, R66, -0xa0, RZ ;  /* 0xffffff6042427824 */ /* 0x000fca00078e02ff */
[----:B------:R-:W-:-:S14]  /*0ea0*/  R2UR UR4, R66 ;  /* 0x00000000420472ca */ /* 0x000fdc00000e0000 */
[----:B------:R-:W3:Y:S01]  /*0eb0*/  LDCU UR4, c[0x0][UR4+0x2b4] ;  /* 0x00005680040477ac */ /* 0x000ee20008000800 */
[----:B------:R-:W4:Y:S01]  /*0ec0*/  S2UR UR8, SR_CTAID.Y ;  /* 0x00000000000879c3 */ /* 0x000f220000002600 */
[----:B------:R-:W-:-:S05]  /*0ed0*/  CS2R.32 R66, SR_CgaSize ;  /* 0x0000000000427805 */ /* 0x000fca0000008a00 */
[----:B------:R-:W-:-:S05]  /*0ee0*/  IMAD R66, R66, -0xa0, RZ ;  /* 0xffffff6042427824 */ /* 0x000fca00078e02ff */
[----:B------:R-:W-:-:S14]  /*0ef0*/  R2UR UR9, R66 ;  /* 0x00000000420972ca */ /* 0x000fdc00000e0000 */
[----:B------:R-:W3:Y:S01]  /*0f00*/  LDCU UR9, c[0x0][UR9+0x2a0] ;  /* 0x00005400090977ac */ /* 0x000ee20008000800 */
[----:B------:R-:W-:-:S05]  /*0f10*/  CS2R.32 R66, SR_CgaSize ;  /* 0x0000000000427805 */ /* 0x000fca0000008a00 */
[----:B------:R-:W-:-:S05]  /*0f20*/  IMAD R66, R66, -0xa0, RZ ;  /* 0xffffff6042427824 */ /* 0x000fca00078e02ff */
[----:B------:R-:W-:-:S14]  /*0f30*/  R2UR UR10, R66 ;  /* 0x00000000420a72ca */ /* 0x000fdc00000e0000 */
[----:B------:R-:W3:Y:S01]  /*0f40*/  LDCU UR10, c[0x0][UR10+0x2a4] ;  /* 0x000054800a0a77ac */ /* 0x000ee20008000800 */
[----:B------:R-:W3:Y:S01]  /*0f50*/  S2UR UR11, SR_CgaCtaId ;  /* 0x00000000000b79c3 */ /* 0x000ee20000008800 */
[----:B------:R-:W3:Y:S01]  /*0f60*/  LDCU UR21, c[0x0][0xb24] ;  /* 0x00016480ff1577ac */ /* 0x000ee20008000800 */
[----:B------:R-:W3:Y:S01]  /*0f70*/  LDCU UR42, c[0x0][0xb24] ;  /* 0x00016480ff2a77ac */ /* 0x000ee20008000800 */
[----:B-1----:R-:W-:-:S05]  /*0f80*/  I2FP.F32.U32 R3, UR7 ;  /* 0x0000000700037c45 */ /* 0x002fca0008201000 */
[----:B------:R-:W1:Y:S01]  /*0f90*/  S2UR UR36, SR_CTAID.Z ;  /* 0x00000000002479c3 */ /* 0x000e620000002700 */
[----:B------:R-:W1:Y:S01]  /*0fa0*/  LDCU UR27, c[0x0][0xb30] ;  /* 0x00016600ff1b77ac */ /* 0x000e620008000800 */
[----:B--2---:R-:W-:Y:S01]  /*0fb0*/  FMUL R3, R3, UR5 ;  /* 0x0000000503037c20 */ /* 0x004fe20008400000 */
[----:B------:R-:W-:Y:S01]  /*0fc0*/  UMOV UR16, UR7 ;  /* 0x0000000700107c82 */ /* 0x000fe20008000000 */
[----:B----4-:R-:W-:Y:S01]  /*0fd0*/  I2FP.F32.U32 R2, UR8 ;  /* 0x0000000800027c45 */ /* 0x010fe20008201000 */
[----:B------:R-:W-:-:S03]  /*0fe0*/  UMOV UR20, UR8 ;  /* 0x0000000800147c82 */ /* 0x000fc60008000000 */
[----:B------:R-:W2:Y:S01]  /*0ff0*/  F2I.U32.TRUNC.NTZ R3, R3 ;  /* 0x0000000300037305 */ /* 0x000ea2000020f000 */
[----:B---3--:R-:W-:Y:S01]  /*1000*/  UISETP.GE.AND UP2, UPT, UR21, 0x1, UPT ;  /* 0x000000011500788c */ /* 0x008fe2000bf46270 */
[----:B------:R-:W-:Y:S01]  /*1010*/  FMUL R2, R2, UR4 ;  /* 0x0000000402027c20 */ /* 0x000fe20008400000 */
[----:B------:R-:W-:-:S05]  /*1020*/  USHF.L.U32 UR28, UR11, 0xa, URZ ;  /* 0x0000000a0b1c7899 */ /* 0x000fca00080006ff */
[----:B------:R-:W3:Y:S01]  /*1030*/  F2I.U32.TRUNC.NTZ R2, R2 ;  /* 0x0000000200027305 */ /* 0x000ee2000020f000 */
[----:B--2---:R-:W-:Y:S02]  /*1040*/  R2UR UR4, R3 ;  /* 0x00000000030472ca */ /* 0x004fe400000e0000 */
[----:B---3--:R-:W-:Y:S02]  /*1050*/  R2UR UR6, R2 ;  /* 0x00000000020672ca */ /* 0x008fe400000e0000 */
[----:B------:R-:W-:-:S09]  /*1060*/  PRMT R2, RZ, 0x7610, R2 ;  /* 0x00007610ff027816 */ /* 0x000fd20000000002 */
[----:B------:R-:W-:-:S04]  /*1070*/  UIADD3 UR5, UPT, UPT, -UR4, URZ, URZ ;  /* 0x000000ff04057290 */ /* 0x000fc8000fffe1ff */
[----:B------:R-:W-:Y:S02]  /*1080*/  UIMAD UR5, UR9, UR5, UR7 ;  /* 0x00000005090572a4 */ /* 0x000fe4000f8e0207 */
[----:B------:R-:W-:-:S04]  /*1090*/  UIADD3 UR4, UPT, UPT, -UR6, URZ, URZ ;  /* 0x000000ff06047290 */ /* 0x000fc8000fffe1ff */
[----:B------:R-:W-:Y:S01]  /*10a0*/  IMAD.U32 R66, RZ, RZ, UR5 ;  /* 0x00000005ff427e24 */ /* 0x000fe2000f8e00ff */
[----:B------:R-:W-:-:S06]  /*10b0*/  UIMAD UR4, UR10, UR4, UR8 ;  /* 0x000000040a0472a4 */ /* 0x000fcc000f8e0208 */
[----:B------:R-:W-:Y:S01]  /*10c0*/  IMAD.U32 R65, RZ, RZ, UR4 ;  /* 0x00000004ff417e24 */ /* 0x000fe2000f8e00ff */
[----:B-1----:R-:W-:Y:S06]  /*10d0*/  BRA.U UP4, `(.L_x_17) ;  /* 0x00000001042c7547 */ /* 0x002fec000b800000 */
[----:B------:R-:W-:Y:S02]  /*10e0*/  R2UR UR5, R65 ;  /* 0x00000000410572ca */ /* 0x000fe400000e0000 */
[----:B------:R-:W-:-:S11]  /*10f0*/  R2UR UR4, R66 ;  /* 0x00000000420472ca */ /* 0x000fd600000e0000 */
[----:B------:R-:W-:Y:S02]  /*1100*/  UISETP.NE.AND UP0, UPT, UR5, URZ, UPT ;  /* 0x000000ff0500728c */ /* 0x000fe4000bf05270 */
[----:B------:R-:W-:Y:S02]  /*1110*/  UISETP.NE.AND UP1, UPT, UR5, 0x1, UPT ;  /* 0x000000010500788c */ /* 0x000fe4000bf25270 */
[----:B------:R-:W-:-:S04]  /*1120*/  UISETP.EQ.OR UP0, UPT, UR4, URZ, !UP0 ;  /* 0x000000ff0400728c */ /* 0x000fc8000c702670 */
[----:B------:R-:W-:Y:S02]  /*1130*/  USEL UR5, URZ, 0x1, !UP0 ;  /* 0x00000001ff057887 */ /* 0x000fe4000c000000 */
[----:B------:R-:W-:Y:S02]  /*1140*/  UISETP.NE.AND UP0, UPT, UR4, URZ, UPT ;  /* 0x000000ff0400728c */ /* 0x000fe4000bf05270 */
[----:B------:R-:W-:-:S04]  /*1150*/  USEL UR4, URZ, 0x2, UP1 ;  /* 0x00000002ff047887 */ /* 0x000fc80008800000 */
[----:B------:R-:W-:-:S04]  /*1160*/  USEL UR4, UR4, 0x2, UP0 ;  /* 0x0000000204047887 */ /* 0x000fc80008000000 */
[----:B------:R-:W-:-:S06]  /*1170*/  UIADD3 UR4, UPT, UPT, UR5, UR4, URZ ;  /* 0x0000000405047290 */ /* 0x000fcc000fffe0ff */
[----:B------:R-:W-:Y:S02]  /*1180*/  IMAD.U32 R2, RZ, RZ, UR4 ;  /* 0x00000004ff027e24 */ /* 0x000fe4000f8e00ff */
.L_x_17:
[----:B------:R-:W-:Y:S05]  /*1190*/  BRA.U !UP2, `(.L_x_18) ;  /* 0x000000010ad47547 */ /* 0x000fea000b800000 */
[----:B------:R-:W1:Y:S01]  /*11a0*/  LDCU.128 UR12, c[0x0][0xb10] ;  /* 0x00016200ff0c77ac */ /* 0x000e620008000c00 */
[----:B------:R-:W2:Y:S01]  /*11b0*/  LDCU UR6, c[0x0][0x370] ;  /* 0x00006e00ff0677ac */ /* 0x000ea20008000800 */
[----:B------:R-:W3:Y:S01]  /*11c0*/  LDCU UR5, c[0x0][0x374] ;  /* 0x00006e80ff0577ac */ /* 0x000ee20008000800 */
[----:B------:R-:W4:Y:S01]  /*11d0*/  LDCU UR26, c[0x0][0xb0c] ;  /* 0x00016180ff1a77ac */ /* 0x000f220008000800 */
[----:B------:R-:W4:Y:S01]  /*11e0*/  LDCU UR4, c[0x0][0xb20] ;  /* 0x00016400ff0477ac */ /* 0x000f220008000800 */
[----:B------:R-:W4:Y:S01]  /*11f0*/  LDCU.64 UR8, c[0x0][0xb28] ;  /* 0x00016500ff0877ac */ /* 0x000f220008000a00 */
[----:B-1----:R-:W-:Y:S02]  /*1200*/  UISETP.NE.AND UP0, UPT, UR14, 0x1, UPT ;  /* 0x000000010e00788c */ /* 0x002fe4000bf05270 */
[----:B---3--:R-:W-:Y:S02]  /*1210*/  UIMAD.WIDE.U32 UR10, UR5, UR15, URZ ;  /* 0x0000000f050a72a5 */ /* 0x008fe4000f8e00ff */
[----:B--2---:R-:W-:-:S02]  /*1220*/  UIMAD.WIDE.U32 UR22, UR6, UR12, URZ ;  /* 0x0000000c061672a5 */ /* 0x004fc4000f8e00ff */
[----:B----4-:R-:W-:Y:S02]  /*1230*/  UISETP.NE.AND UP1, UPT, UR26, 0x1, UPT ;  /* 0x000000011a00788c */ /* 0x010fe4000bf25270 */
[----:B------:R-:W-:Y:S01]  /*1240*/  UISETP.NE.AND UP2, UPT, UR21, 0x1, UPT ;  /* 0x000000011500788c */ /* 0x000fe2000bf45270 */
[----:B------:R-:W-:Y:S02]  /*1250*/  UMOV UR10, UR11 ;  /* 0x0000000b000a7c82 */ /* 0x000fe40008000000 */
[----:B------:R-:W-:Y:S01]  /*1260*/  UMOV UR22, UR23 ;  /* 0x0000001700167c82 */ /* 0x000fe20008000000 */
[----:B------:R-:W-:Y:S02]  /*1270*/  @UP0 USHF.R.U32.HI UR5, URZ, UR4, UR10 ;  /* 0x00000004ff050299 */ /* 0x000fe4000801160a */
[----:B------:R-:W-:Y:S02]  /*1280*/  UIMAD.WIDE.U32 UR24, UR20, UR15, URZ ;  /* 0x0000000f141872a5 */ /* 0x000fe4000f8e00ff */
[----:B------:R-:W-:-:S02]  /*1290*/  UIMAD.WIDE.U32 UR10, UR5, UR8, URZ ;  /* 0x00000008050a72a5 */ /* 0x000fc4000f8e00ff */
[----:B------:R-:W-:Y:S02]  /*12a0*/  @UP1 USHF.R.U32.HI UR6, URZ, UR13, UR22 ;  /* 0x0000000dff061299 */ /* 0x000fe40008011616 */
[----:B------:R-:W-:Y:S02]  /*12b0*/  UIMAD.WIDE.U32 UR18, UR16, UR12, URZ ;  /* 0x0000000c101272a5 */ /* 0x000fe4000f8e00ff */
[----:B------:R-:W-:Y:S01]  /*12c0*/  UIMAD.WIDE.U32 UR22, UR6, UR8, URZ ;  /* 0x00000008061672a5 */ /* 0x000fe2000f8e00ff */
[----:B------:R-:W-:Y:S01]  /*12d0*/  UMOV UR24, UR25 ;  /* 0x0000001900187c82 */ /* 0x000fe20008000000 */
[----:B------:R-:W-:Y:S01]  /*12e0*/  UMOV UR10, UR11 ;  /* 0x0000000b000a7c82 */ /* 0x000fe20008000000 */
[----:B------:R-:W-:Y:S02]  /*12f0*/  USHF.R.U32.HI UR24, URZ, UR4, UR24 ;  /* 0x00000004ff187299 */ /* 0x000fe40008011618 */
[----:B------:R-:W-:Y:S02]  /*1300*/  @UP2 USHF.R.U32.HI UR5, URZ, UR9, UR10 ;  /* 0x00000009ff052299 */ /* 0x000fe4000801160a */
[----:B------:R-:W-:Y:S01]  /*1310*/  UMOV UR7, UR23 ;  /* 0x0000001700077c82 */ /* 0x000fe20008000000 */
[----:B------:R-:W-:Y:S01]  /*1320*/  UMOV UR18, UR19 ;  /* 0x0000001300127c82 */ /* 0x000fe20008000000 */
[----:B------:R-:W-:-:S02]  /*1330*/  @UP2 USHF.R.U32.HI UR6, URZ, UR9, UR7 ;  /* 0x00000009ff062299 */ /* 0x000fc40008011607 */
[----:B------:R-:W-:Y:S02]  /*1340*/  USHF.R.U32.HI UR18, URZ, UR13, UR18 ;  /* 0x0000000dff127299 */ /* 0x000fe40008011612 */
[----:B------:R-:W-:Y:S02]  /*1350*/  USEL UR4, UR20, UR24, !UP0 ;  /* 0x0000001814047287 */ /* 0x000fe4000c000000 */
[----:B------:R-:W-:Y:S02]  /*1360*/  UIMAD UR7, UR5, UR21, URZ ;  /* 0x00000015050772a4 */ /* 0x000fe4000f8e02ff */
[----:B------:R-:W-:Y:S02]  /*1370*/  USEL UR5, UR16, UR18, !UP1 ;  /* 0x0000001210057287 */ /* 0x000fe4000c800000 */
[----:B------:R-:W-:Y:S02]  /*1380*/  UIMAD UR12, UR6, UR21, URZ ;  /* 0x00000015060c72a4 */ /* 0x000fe4000f8e02ff */
[----:B------:R-:W-:-:S02]  /*1390*/  UISETP.GE.AND UP0, UPT, UR4, UR7, UPT ;  /* 0x000000070400728c */ /* 0x000fc4000bf06270 */
[----:B------:R-:W-:Y:S02]  /*13a0*/  UIMAD.WIDE.U32 UR10, UR4, UR8, URZ ;  /* 0x00000008040a72a5 */ /* 0x000fe4000f8e00ff */
[----:B------:R-:W-:Y:S02]  /*13b0*/  UISETP.GE.OR UP0, UPT, UR5, UR12, UP0 ;  /* 0x0000000c0500728c */ /* 0x000fe40008706670 */
[----:B------:R-:W-:Y:S02]  /*13c0*/  UIMAD.WIDE.U32 UR12, UR5, UR8, URZ ;  /* 0x00000008050c72a5 */ /* 0x000fe4000f8e00ff */
[----:B------:R-:W-:Y:S01]  /*13d0*/  UIADD3 UR10, UPT, UPT, -UR4, URZ, URZ ;  /* 0x000000ff040a7290 */ /* 0x000fe2000fffe1ff */
[----:B------:R-:W-:Y:S01]  /*13e0*/  UMOV UR8, UR11 ;  /* 0x0000000b00087c82 */ /* 0x000fe20008000000 */
[----:B------:R-:W-:Y:S02]  /*13f0*/  UIADD3 UR11, UPT, UPT, -UR5, URZ, URZ ;  /* 0x000000ff050b7290 */ /* 0x000fe4000fffe1ff */
[----:B------:R-:W-:-:S03]  /*1400*/  USHF.R.U32.HI UR8, URZ, UR9, UR8 ;  /* 0x00000009ff087299 */ /* 0x000fc60008011608 */
[----:B------:R-:W-:Y:S01]  /*1410*/  @!UP0 UMOV UR7, UR13 ;  /* 0x0000000d00078c82 */ /* 0x000fe20008000000 */
[----:B------:R-:W-:Y:S02]  /*1420*/  UIMAD UR20, UR14, UR10, UR20 ;  /* 0x0000000a0e1472a4 */ /* 0x000fe4000f8e0214 */
[----:B------:R-:W-:Y:S02]  /*1430*/  USEL UR8, UR4, UR8, !UP2 ;  /* 0x0000000804087287 */ /* 0x000fe4000d000000 */
[----:B------:R-:W-:Y:S02]  /*1440*/  @!UP0 USHF.R.U32.HI UR7, URZ, UR9, UR7 ;  /* 0x00000009ff078299 */ /* 0x000fe40008011607 */
[----:B------:R-:W-:Y:S02]  /*1450*/  UIADD3 UR9, UPT, UPT, -UR8, URZ, URZ ;  /* 0x000000ff08097290 */ /* 0x000fe4000fffe1ff */
[----:B------:R-:W-:Y:S02]  /*1460*/  @!UP0 USEL UR7, UR5, UR7, !UP2 ;  /* 0x0000000705078287 */ /* 0x000fe4000d000000 */
[----:B------:R-:W-:-:S02]  /*1470*/  UIMAD UR9, UR21, UR9, UR4 ;  /* 0x00000009150972a4 */ /* 0x000fc4000f8e0204 */
[----:B------:R-:W-:Y:S02]  /*1480*/  @!UP0 UIADD3 UR8, UPT, UPT, UR8, -UR7, URZ ;  /* 0x8000000708088290 */ /* 0x000fe4000fffe0ff */
[----:B------:R-:W-:Y:S02]  /*1490*/  @!UP0 UIMAD UR6, UR9, UR6, UR7 ;  /* 0x00000006090682a4 */ /* 0x000fe4000f8e0207 */
[----:B------:R-:W-:Y:S02]  /*14a0*/  @!UP0 UIMAD UR4, UR8, UR21, UR5 ;  /* 0x00000015080482a4 */ /* 0x000fe4000f8e0205 */
[----:B------:R-:W-:Y:S02]  /*14b0*/  UIMAD UR16, UR26, UR11, UR16 ;  /* 0x0000000b1a1072a4 */ /* 0x000fe4000f8e0210 */
[----:B------:R-:W-:Y:S01]  /*14c0*/  UIMAD UR20, UR4, UR14, UR20 ;  /* 0x0000000e041472a4 */ /* 0x000fe2000f8e0214 */
[----:B------:R-:W-:Y:S02]  /*14d0*/  @!UP0 UMOV UR5, UR6 ;  /* 0x0000000600058c82 */ /* 0x000fe40008000000 */
[----:B------:R-:W-:-:S12]  /*14e0*/  UIMAD UR16, UR5, UR26, UR16 ;  /* 0x0000001a051072a4 */ /* 0x000fd8000f8e0210 */
.L_x_18:
[----:B------:R-:W-:Y:S02]  /*14f0*/  UISETP.NE.AND UP1, UPT, UR27, 0x1, UPT ;  /* 0x000000011b00788c */ /* 0x000fe4000bf25270 */
[----:B------:R-:W-:Y:S02]  /*1500*/  UISETP.NE.AND UP0, UPT, UR17, 0x2, UPT ;  /* 0x000000021100788c */ /* 0x000fe4000bf05270 */
[----:B------:R-:W-:-:S05]  /*1510*/  ULOP3.LUT UR28, UR28, 0x400, URZ, 0xc0, !UPT ;  /* 0x000004001c1c7892 */ /* 0x000fca000f8ec0ff */
[----:B------:R-:W-:Y:S07]  /*1520*/  BRA.U UP1, `(.L_x_19) ;  /* 0x0000000101447547 */ /* 0x000fee000b800000 */
[----:B------:R-:W1:Y:S01]  /*1530*/  LDCU.128 UR8, c[0x0][0xb10] ;  /* 0x00016200ff0877ac */ /* 0x000e620008000c00 */
[----:B------:R-:W2:Y:S01]  /*1540*/  LDCU UR12, c[0x0][0xb0c] ;  /* 0x00016180ff0c77ac */ /* 0x000ea20008000800 */
[----:B------:R-:W3:Y:S01]  /*1550*/  LDCU UR13, c[0x0][0xb20] ;  /* 0x00016400ff0d77ac */ /* 0x000ee20008000800 */
[----:B-1----:R-:W-:Y:S02]  /*1560*/  UIMAD.WIDE.U32 UR6, UR16, UR8, URZ ;  /* 0x00000008100672a5 */ /* 0x002fe4000f8e00ff */
[----:B------:R-:W-:Y:S02]  /*1570*/  UIMAD.WIDE.U32 UR4, UR20, UR11, URZ ;  /* 0x0000000b140472a5 */ /* 0x000fe4000f8e00ff */
[----:B--2---:R-:W-:Y:S02]  /*1580*/  UISETP.NE.AND UP2, UPT, UR12, 0x1, UPT ;  /* 0x000000010c00788c */ /* 0x004fe4000bf45270 */
[----:B------:R-:W-:Y:S01]  /*1590*/  UISETP.NE.AND UP1, UPT, UR10, 0x1, UPT ;  /* 0x000000010a00788c */ /* 0x000fe2000bf25270 */
[----:B------:R-:W-:-:S02]  /*15a0*/  UMOV UR6, UR7 ;  /* 0x0000000700067c82 */ /* 0x000fc40008000000 */
[----:B------:R-:W-:Y:S01]  /*15b0*/  UMOV UR4, UR5 ;  /* 0x0000000500047c82 */ /* 0x000fe20008000000 */
[----:B------:R-:W-:Y:S02]  /*15c0*/  USHF.R.U32.HI UR6, URZ, UR9, UR6 ;  /* 0x00000009ff067299 */ /* 0x000fe40008011606 */
[----:B---3--:R-:W-:Y:S02]  /*15d0*/  USHF.R.U32.HI UR4, URZ, UR13, UR4 ;  /* 0x0000000dff047299 */ /* 0x008fe40008011604 */
[----:B------:R-:W-:Y:S02]  /*15e0*/  USEL UR5, UR16, UR6, !UP2 ;  /* 0x0000000610057287 */ /* 0x000fe4000d000000 */
[----:B------:R-:W-:-:S04]  /*15f0*/  USEL UR4, UR20, UR4, !UP1 ;  /* 0x0000000414047287 */ /* 0x000fc8000c800000 */
[----:B------:R-:W-:Y:S02]  /*1600*/  UIADD3 UR6, UPT, UPT, UR5, -UR4, URZ ;  /* 0x8000000405067290 */ /* 0x000fe4000fffe0ff */
[----:B------:R-:W-:Y:S02]  /*1610*/  UIADD3 UR4, UPT, UPT, -UR5, UR4, URZ ;  /* 0x0000000405047290 */ /* 0x000fe4000fffe1ff */
[----:B------:R-:W-:Y:S02]  /*1620*/  UIMAD UR20, UR6, UR10, UR20 ;  /* 0x0000000a061472a4 */ /* 0x000fe4000f8e0214 */
[----:B------:R-:W-:-:S12]  /*1630*/  UIMAD UR16, UR4, UR12, UR16 ;  /* 0x0000000c041072a4 */ /* 0x000fd8000f8e0210 */
.L_x_19:
[----:B------:R-:W-:Y:S05]  /*1640*/  BRA.U !UP5, `(.L_x_20) ;  /* 0x000000010d0c7547 */ /* 0x000fea000b800000 */
[----:B------:R-:W-:Y:S01]  /*1650*/  UCGABAR_WAIT ;  /* 0x0000000000007dc7 */ /* 0x000fe20008000000 */
[----:B------:R-:W-:Y:S01]  /*1660*/  CCTL.IVALL ;  /* 0x00000000ff00798f */ /* 0x000fe20002000000 */
[----:B------:R-:W-:Y:S05]  /*1670*/  BRA `(.L_x_21) ;  /* 0x0000000000047947 */ /* 0x000fea0003800000 */
.L_x_20:
[----:B------:R-:W-:Y:S06]  /*1680*/  BAR.SYNC.DEFER_BLOCKING 0x0 ;  /* 0x0000000000007b1d */ /* 0x000fec0000010000 */
.L_x_21:
[----:B------:R-:W-:Y:S05]  /*1690*/  BRA.U UP0, `(.L_x_22) ;  /* 0x0000001100e87547 */ /* 0x000fea000b800000 */
[----:B------:R-:W1:Y:S01]  /*16a0*/  LDCU UR6, c[0x0][0x38c] ;  /* 0x00007180ff0677ac */ /* 0x000e620008000800 */
[----:B------:R-:W2:Y:S01]  /*16b0*/  S2UR UR8, SR_CgaCtaId ;  /* 0x00000000000879c3 */ /* 0x000ea20000008800 */
[----:B------:R-:W-:Y:S01]  /*16c0*/  PLOP3.LUT P1, PT, PT, PT, UP3, 0x80, 0x8 ;  /* 0x000000000008781c */ /* 0x000fe20003f2f038 */
[----:B------:R-:W-:Y:S01]  /*16d0*/  IMAD.MOV.U32 R12, RZ, RZ, 0x1 ;  /* 0x00000001ff0c7424 */ /* 0x000fe200078e00ff */
[----:B------:R-:W-:Y:S01]  /*16e0*/  UMOV UR7, 0x400 ;  /* 0x0000040000077882 */ /* 0x000fe20000000000 */
[----:B------:R-:W-:Y:S01]  /*16f0*/  UISETP.NE.AND UP1, UPT, UR17, URZ, UPT ;  /* 0x000000ff1100728c */ /* 0x000fe2000bf25270 */
[----:B------:R-:W-:Y:S02]  /*1700*/  ISETP.EQ.OR P2, PT, R0, RZ, P3 ;  /* 0x000000ff0000720c */ /* 0x000fe40001f42670 */
[----:B------:R-:W-:Y:S02]  /*1710*/  CS2R R10, SRZ ;  /* 0x00000000000a7805 */ /* 0x000fe4000001ff00 */
[----:B------:R-:W-:Y:S01]  /*1720*/  PLOP3.LUT P1, PT, P1, PT, PT, 0x8, 0x80 ;  /* 0x000000000080781c */ /* 0x000fe20000f2e170 */
[----:B------:R-:W-:Y:S01]  /*1730*/  IMAD.MOV.U32 R9, RZ, RZ, RZ ;  /* 0x000000ffff097224 */ /* 0x000fe200078e00ff */
[----:B------:R-:W3:Y:S01]  /*1740*/  LDCU UR40, c[0x0][0x370] ;  /* 0x00006e00ff2877ac */ /* 0x000ee20008000800 */
[----:B------:R-:W-:Y:S01]  /*1750*/  IMAD.MOV.U32 R8, RZ, RZ, 0x1 ;  /* 0x00000001ff087424 */ /* 0x000fe200078e00ff */
[----:B------:R-:W4:Y:S01]  /*1760*/  LDCU.64 UR26, c[0x0][0x348] ;  /* 0x00006900ff1a77ac */ /* 0x000f220008000a00 */
[----:B-1----:R-:W-:-:S02]  /*1770*/  UIADD3 UR5, UPT, UPT, UR6, 0x1f, URZ ;  /* 0x0000001f06057890 */ /* 0x002fc4000fffe0ff */
[----:B------:R-:W-:Y:S02]  /*1780*/  USHF.R.U32.HI UR45, URZ, 0x5, UR28 ;  /* 0x00000005ff2d7899 */ /* 0x000fe4000801161c */
[----:B------:R-:W-:Y:S02]  /*1790*/  USHF.R.S32.HI UR4, URZ, 0x1f, UR5 ;  /* 0x0000001fff047899 */ /* 0x000fe40008011405 */
[----:B------:R-:W-:Y:S02]  /*17a0*/  UIADD3 UR46, UPT, UPT, UR6, 0x3e, URZ ;  /* 0x0000003e062e7890 */ /* 0x000fe4000fffe0ff */
[----:B------:R-:W-:Y:S02]  /*17b0*/  ULEA.HI UR4, UR4, UR5, URZ, 0x5 ;  /* 0x0000000504047291 */ /* 0x000fe4000f8f28ff */
[----:B------:R-:W-:Y:S02]  /*17c0*/  UIADD3 UR5, UPT, UPT, UR6, -0x1, URZ ;  /* 0xffffffff06057890 */ /* 0x000fe4000fffe0ff */
[----:B------:R-:W-:-:S02]  /*17d0*/  USHF.R.S32.HI UR43, URZ, 0x5, UR4 ;  /* 0x00000005ff2b7899 */ /* 0x000fc40008011404 */
[----:B------:R-:W-:Y:S02]  /*17e0*/  UISETP.GE.U32.AND UP2, UPT, UR5, -0x3f, UPT ;  /* 0xffffffc10500788c */ /* 0x000fe4000bf46070 */
[----:B------:R-:W-:Y:S02]  /*17f0*/  UISETP.LT.U32.AND UP0, UPT, UR43, 0x5, UPT ;  /* 0x000000052b00788c */ /* 0x000fe4000bf01070 */
[----:B--2---:R-:W-:Y:S02]  /*1800*/  ULEA UR7, UR8, UR7, 0x18 ;  /* 0x0000000708077291 */ /* 0x004fe4000f8ec0ff */
[----:B------:R-:W-:Y:S02]  /*1810*/  USEL UR41, UR43, 0x5, UP0 ;  /* 0x000000052b297887 */ /* 0x000fe40008000000 */
[----:B------:R-:W-:Y:S02]  /*1820*/  ULEA UR29, UR28, UR7, 0x2 ;  /* 0x000000071c1d7291 */ /* 0x000fe4000f8e10ff */
[----:B------:R-:W-:-:S02]  /*1830*/  UIADD3 UR21, UPT, UPT, UR41, -0x1, URZ ;  /* 0xffffffff29157890 */ /* 0x000fc4000fffe0ff */
[----:B------:R-:W-:Y:S01]  /*1840*/  @UP2 UIADD3 UR21, UPT, UPT, UR41, URZ, URZ ;  /* 0x000000ff29152290 */ /* 0x000fe2000fffe0ff */
[----:B------:R-:W1:Y:S01]  /*1850*/  LDCU UR39, c[0x0][0x374] ;  /* 0x00006e80ff2777ac */ /* 0x000e620008000800 */
[----:B------:R-:W-:Y:S02]  /*1860*/  USEL UR24, UR48, 0x2, UP1 ;  /* 0x0000000230187887 */ /* 0x000fe40008800000 */
[----:B------:R-:W-:Y:S02]  /*1870*/  UIADD3 UR29, UPT, UPT, UR29, 0x8800, URZ ;  /* 0x000088001d1d7890 */ /* 0x000fe4000fffe0ff */
[----:B------:R-:W-:Y:S02]  /*1880*/  UIADD3 UR44, UPT, UPT, UR43, -UR41, URZ ;  /* 0x800000292b2c7290 */ /* 0x000fe4000fffe0ff */
[----:B------:R-:W-:Y:S01]  /*1890*/  UIADD3 UR21, UPT, UPT, UR21, 0x1, URZ ;  /* 0x0000000115157890 */ /* 0x000fe2000fffe0ff */
[----:B---34-:R-:W-:-:S11]  /*18a0*/  UMOV UR5, URZ ;  /* 0x000000ff00057c82 */ /* 0x018fd60008000000 */
.L_x_42:
[----:B------:R-:W2:Y:S02]  /*18b0*/  S2UR UR4, SR_CgaCtaId ;  /* 0x00000000000479c3 */ /* 0x000ea40000008800 */
[----:B--2---:R-:W-:-:S09]  /*18c0*/  UISETP.NE.AND UP0, UPT, UR4, URZ, UPT ;  /* 0x000000ff0400728c */ /* 0x004fd2000bf05270 */
[----:B-1----:R-:W-:Y:S05]  /*18d0*/  BRA.U UP0, `(.L_x_23) ;  /* 0x0000000100287547 */ /* 0x002fea000b800000 */
[----:B------:R-:W-:Y:S02]  /*18e0*/  LEA R0, R9, UR7, 0x3 ;  /* 0x0000000709007c11 */ /* 0x000fe4000f8e18ff */
[----:B------:R-:W-:-:S04]  /*18f0*/  SHF.L.U32 R3, R8, 0x1f, RZ ;  /* 0x0000001f08037819 */ /* 0x000fc800000006ff */
[----:B------:R-:W2:Y:S02]  /*1900*/  SYNCS.PHASECHK.TRANS64.TRYWAIT P0, [R0+URZ+0x110], R3 ;  /* 0x00011003000075a7 */ /* 0x000ea400080011ff */
[----:B--2---:R-:W-:Y:S05]  /*1910*/  @!P0 BRA `(.L_x_24) ;  /* 0x00000070006c8947 */ /* 0x004fea0003800000 */
.L_x_139:
[----:B------:R3:W-:Y:S01]  /*1920*/  SYNCS.ARRIVE.TRANS64.A1T0 RZ, [R0+URZ+0x100], RZ ;  /* 0x000100ff00ff79a7 */ /* 0x0007e200081000ff */
[----:B------:R-:W-:-:S05]  /*1930*/  VIADD R9, R9, 0x1 ;  /* 0x0000000109097836 */ /* 0x000fca0000000000 */
[----:B------:R-:W-:-:S04]  /*1940*/  ISETP.NE.AND P0, PT, R9, 0x2, PT ;  /* 0x000000020900780c */ /* 0x000fc80003f05270 */
[----:B--2---:R-:W-:Y:S02]  /*1950*/  SEL R3, RZ, 0x1, P0 ;  /* 0x00000001ff037807 */ /* 0x004fe40000000000 */
[----:B------:R-:W-:Y:S02]  /*1960*/  SEL R9, R9, RZ, P0 ;  /* 0x000000ff09097207 */ /* 0x000fe40000000000 */
[----:B------:R-:W-:-:S07]  /*1970*/  LOP3.LUT R8, R8, R3, RZ, 0x3c, !PT ;  /* 0x0000000308087212 */ /* 0x000fce00078e3cff */
.L_x_23:
[----:B------:R-:W-:Y:S01]  /*1980*/  ULEA UR4, UR5, UR7, 0x3 ;  /* 0x0000000705047291 */ /* 0x000fe2000f8e18ff */
[----:B---3--:R-:W-:Y:S01]  /*1990*/  SHF.L.U32 R0, R12, 0x1f, RZ ;  /* 0x0000001f0c007819 */ /* 0x008fe200000006ff */
[----:B------:R-:W-:Y:S02]  /*19a0*/  UISETP.GE.U32.AND UP0, UPT, UR46, 0x3f, UPT ;  /* 0x0000003f2e00788c */ /* 0x000fe4000bf06070 */
[----:B------:R-:W-:Y:S02]  /*19b0*/  USHF.L.U32 UR11, UR20, 0x7, URZ ;  /* 0x00000007140b7899 */ /* 0x000fe400080006ff */
[----:B------:R-:W-:Y:S01]  /*19c0*/  ULEA UR35, UR16, UR45, 0x6 ;  /* 0x0000002d10237291 */ /* 0x000fe2000f8e30ff */
[----:B------:R-:W-:Y:S02]  /*19d0*/  UMOV UR13, URZ ;  /* 0x000000ff000d7c82 */ /* 0x000fe40008000000 */
[----:B------:R2:W3:Y:S02]  /*19e0*/  SYNCS.PHASECHK.TRANS64.TRYWAIT P0, [UR4+0x28], R0 ;  /* 0x00002800ff0075a7 */ /* 0x0004e40008001104 */
[----:B------:R-:W-:Y:S07]  /*19f0*/  BRA.U !UP0, `(.L_x_25) ;  /* 0x0000000108c07547 */ /* 0x000fee000b800000 */
[----:B------:R-:W-:Y:S01]  /*1a00*/  UMOV UR6, URZ ;  /* 0x000000ff00067c82 */ /* 0x000fe20008000000 */
[----:B------:R-:W-:-:S05]  /*1a10*/  UMOV UR4, UR5 ;  /* 0x0000000500047c82 */ /* 0x000fca0008000000 */
.L_x_31:
[----:B------:R-:W-:Y:S01]  /*1a20*/  ULEA UR33, UR4, UR7, 0x3 ;  /* 0x0000000704217291 */ /* 0x000fe2000f8e18ff */
[----:B---3--:R-:W-:Y:S01]  /*1a30*/  @!P3 MOV R2, 0x6000 ;  /* 0x000060000002b802 */ /* 0x008fe20000000f00 */
[----:B-1-3--:R-:W-:Y:S10]  /*1a40*/  @P0 BRA `(.L_x_26) ;  /* 0x00000000000c0947 */ /* 0x00aff40003800000 */
[----:B------:R-:W-:-:S04]  /*1a50*/  SHF.L.U32 R3, R12, 0x1f, RZ ;  /* 0x0000001f0c037819 */ /* 0x000fc800000006ff */
[----:B------:R-:W3:Y:S02]  /*1a60*/  SYNCS.PHASECHK.TRANS64.TRYWAIT P0, [UR33+0x28], R3 ;  /* 0x00002803ff0075a7 */ /* 0x000ee40008001121 */
[----:B---3--:R-:W-:Y:S05]  /*1a70*/  @!P0 BRA `(.L_x_27) ;  /* 0x0000007000288947 */ /* 0x008fea0003800000 */
.L_x_26:
[----:B------:R3:W-:Y:S01]  /*1a80*/  @!P3 SYNCS.ARRIVE.TRANS64 RZ, [UR33], R2 ;  /* 0x00000002ffffb9a7 */ /* 0x0007e20008000021 */
[----:B------:R-:W-:-:S04]  /*1a90*/  ULOP3.LUT UR5, UR24, 0x2, URZ, 0xfc, !UPT ;  /* 0x0000000218057892 */ /* 0x000fc8000f8efcff */
[----:B------:R-:W-:-:S09]  /*1aa0*/  UISETP.NE.AND UP0, UPT, UR5, 0x2, UPT ;  /* 0x000000020500788c */ /* 0x000fd2000bf05270 */
[----:B------:R-:W-:Y:S05]  /*1ab0*/  BRA.U UP0, `(.L_x_28) ;  /* 0x0000000100047547 */ /* 0x000fea000b800000 */
[----:B-1----:R-:W-:Y:S05]  /*1ac0*/  BPT.TRAP 0x1 ;  /* 0x000000040000795c */ /* 0x002fea0000300000 */
.L_x_28:
[----:B------:R-:W-:Y:S04]  /*1ad0*/  BSSY.RECONVERGENT B0, `(.L_x_29) ;  /* 0x0000003000007945 */ /* 0x000fe80003800200 */
[----:B------:R-:W-:Y:S05]  /*1ae0*/  @P2 BRA `(.L_x_30) ;  /* 0x0000000000042947 */ /* 0x000fea0003800000 */
[----:B-1----:R-:W-:Y:S05]  /*1af0*/  BPT.TRAP 0x1 ;  /* 0x000000040000795c */ /* 0x002fea0000300000 */
.L_x_30:
[----:B-1----:R-:W-:Y:S05]  /*1b00*/  BSYNC.RECONVERGENT B0 ;  /* 0x0000000000007941 */ /* 0x002fea0003800200 */
.L_x_29:
[----:B------:R-:W-:Y:S02]  /*1b10*/  UIADD3 UR5, UPT, UPT, UR4, 0x1, URZ ;  /* 0x0000000104057890 */ /* 0x000fe4000fffe0ff */
[----:B------:R-:W-:Y:S02]  /*1b20*/  UIADD3 UR16, UP1, UPT, UR26, 0x80, URZ ;  /* 0x000000801a107890 */ /* 0x000fe4000ff3e0ff */
[----:B------:R-:W-:Y:S02]  /*1b30*/  UISETP.NE.AND UP0, UPT, UR5, 0x5, UPT ;  /* 0x000000050500788c */ /* 0x000fe4000bf05270 */
[----:B------:R-:W-:Y:S02]  /*1b40*/  USHF.L.U32 UR34, UR6, 0x5, URZ ;  /* 0x0000000506227899 */ /* 0x000fe400080006ff */
[----:B------:R-:W-:Y:S02]  /*1b50*/  USEL UR9, URZ, 0x1, UP0 ;  /* 0x00000001ff097887 */ /* 0x000fe40008000000 */
[----:B------:R-:W-:-:S02]  /*1b60*/  USEL UR5, UR5, URZ, UP0 ;  /* 0x000000ff05057287 */ /* 0x000fc40008000000 */
[----:B------:R-:W-:Y:S02]  /*1b70*/  UIADD3 UR14, UP0, UPT, UR26, 0x180, URZ ;  /* 0x000001801a0e7890 */ /* 0x000fe4000ff1e0ff */
[----:B------:R-:W-:Y:S01]  /*1b80*/  ULEA UR8, UR5, UR7, 0x3 ;  /* 0x0000000705087291 */ /* 0x000fe2000f8e18ff */
[----:B------:R-:W-:Y:S01]  /*1b90*/  LOP3.LUT R12, R12, UR9, RZ, 0x3c, !PT ;  /* 0x000000090c0c7c12 */ /* 0x000fe2000f8e3cff */
[----:B------:R-:W-:Y:S02]  /*1ba0*/  ULEA UR9, UR4, UR28, 0xb ;  /* 0x0000001c04097291 */ /* 0x000fe4000f8e58ff */
[----:B------:R-:W-:Y:S01]  /*1bb0*/  UIADD3.X UR17, UPT, UPT, URZ, UR27, URZ, UP1, !UPT ;  /* 0x0000001bff117290 */ /* 0x000fe20008ffe4ff */
[----:B--2---:R-:W-:Y:S01]  /*1bc0*/  SHF.L.U32 R0, R12, 0x1f, RZ ;  /* 0x0000001f0c007819 */ /* 0x004fe200000006ff */
[----:B------:R-:W-:Y:S02]  /*1bd0*/  ULEA UR9, UR9, UR7, 0x2 ;  /* 0x0000000709097291 */ /* 0x000fe4000f8e10ff */
[----:B------:R-:W-:Y:S01]  /*1be0*/  UIADD3.X UR15, UPT, UPT, URZ, UR27, URZ, UP0, !UPT ;  /* 0x0000001bff0f7290 */ /* 0x000fe200087fe4ff */
[----:B------:R4:W1:Y:S01]  /*1bf0*/  SYNCS.PHASECHK.TRANS64.TRYWAIT P0, [UR8+0x28], R0 ;  /* 0x00002800ff0075a7 */ /* 0x0008620008001108 */
[----:B------:R-:W-:-:S02]  /*1c00*/  ULEA UR8, UR4, UR7, 0xe ;  /* 0x0000000704087291 */ /* 0x000fc4000f8e70ff */
[----:B------:R-:W-:Y:S02]  /*1c10*/  UIADD3 UR32, UPT, UPT, UR9, 0x8800, URZ ;  /* 0x0000880009207890 */ /* 0x000fe4000fffe0ff */
[----:B------:R-:W-:Y:S01]  /*1c20*/  UIADD3 UR8, UPT, UPT, UR8, 0x12800, URZ ;  /* 0x0001280008087890 */ /* 0x000fe2000fffe0ff */
[----:B------:R-:W-:Y:S01]  /*1c30*/  UMOV UR13, 0x30000 ;  /* 0x00030000000d7882 */ /* 0x000fe20000000000 */
[----:B------:R-:W-:Y:S01]  /*1c40*/  UMOV UR18, 0x0 ;  /* 0x0000000000127882 */ /* 0x000fe20000000000 */
[----:B------:R-:W-:Y:S01]  /*1c50*/  UMOV UR19, 0x10000000 ;  /* 0x1000000000137882 */ /* 0x000fe20000000000 */
[----:B------:R-:W-:Y:S01]  /*1c60*/  UMOV UR12, UR36 ;  /* 0x00000024000c7c82 */ /* 0x000fe20008000000 */
[----:B------:R-:W-:Y:S01]  /*1c70*/  UMOV UR9, UR33 ;  /* 0x0000002100097c82 */ /* 0x000fe20008000000 */
[----:B------:R-:W-:Y:S01]  /*1c80*/  UMOV UR10, UR34 ;  /* 0x00000022000a7c82 */ /* 0x000fe20008000000 */
[----:B------:R2:W-:Y:S01]  /*1c90*/  UTMALDG.3D.MULTICAST [UR32], [UR16], UR13, desc[UR18] ;  /* 0x00001220100073b4 */ /* 0x0005e2000801180d */
[----:B------:R-:W-:Y:S01]  /*1ca0*/  UIADD3 UR6, UPT, UPT, UR6, 0x1, URZ ;  /* 0x0000000106067890 */ /* 0x000fe2000fffe0ff */
[----:B------:R-:W-:-:S03]  /*1cb0*/  UMOV UR4, UR5 ;  /* 0x0000000500047c82 */ /* 0x000fc60008000000 */
[----:B------:R-:W-:Y:S01]  /*1cc0*/  UISETP.NE.AND UP0, UPT, UR6, UR21, UPT ;  /* 0x000000150600728c */ /* 0x000fe2000bf05270 */
[----:B------:R4:W-:Y:S01]  /*1cd0*/  UTMALDG.3D [UR8], [UR14], desc[UR18] ;  /* 0x000012080e0075b4 */ /* 0x0009e20008011000 */
[----:B--2---:R-:W-:-:S07]  /*1ce0*/  UMOV UR13, UR21 ;  /* 0x00000015000d7c82 */ /* 0x004fce0008000000 */
[----:B----4-:R-:W-:Y:S05]  /*1cf0*/  BRA.U UP0, `(.L_x_31) ;  /* 0xfffffffd00487547 */ /* 0x010fea000b83ffff */
.L_x_25:
[----:B------:R-:W-:Y:S01]  /*1d00*/  ULEA UR4, UR5, UR7, 0x3 ;  /* 0x0000000705047291 */ /* 0x000fe2000f8e18ff */
[----:B--2---:R-:W-:Y:S01]  /*1d10*/  SHF.L.U32 R0, R12, 0x1f, RZ ;  /* 0x0000001f0c007819 */ /* 0x004fe200000006ff */
[----:B------:R-:W-:Y:S01]  /*1d20*/  @!P1 SYNCS.ARRIVE.TRANS64.A1T0 RZ, [UR7+0x98], RZ ;  /* 0x000098ffffff99a7 */ /* 0x000fe20008100007 */
[----:B------:R-:W-:-:S06]  /*1d30*/  UISETP.GT.AND UP0, UPT, UR43, UR41, UPT ;  /* 0x000000292b00728c */ /* 0x000fcc000bf04270 */
[----:B-1-3--:R1:W2:Y:S03]  /*1d40*/  SYNCS.PHASECHK.TRANS64.TRYWAIT P0, [UR4+0x28], R0 ;  /* 0x00002800ff0075a7 */ /* 0x00a2a60008001104 */
[----:B------:R-:W-:Y:S05]  /*1d50*/  BRA.U !UP0, `(.L_x_32) ;  /* 0x0000000108bc7547 */ /* 0x000fea000b800000 */
[----:B------:R-:W-:Y:S01]  /*1d60*/  UIADD3 UR25, UPT, UPT, UR44, UR13, URZ ;  /* 0x0000000d2c197290 */ /* 0x000fe2000fffe0ff */
[----:B------:R-:W-:-:S11]  /*1d70*/  UMOV UR4, UR5 ;  /* 0x0000000500047c82 */ /* 0x000fd60008000000 */
.L_x_38:
[----:B------:R-:W-:Y:S01]  /*1d80*/  ULEA UR17, UR4, UR7, 0x3 ;  /* 0x0000000704117291 */ /* 0x000fe2000f8e18ff */
[----:B--2---:R-:W-:Y:S01]  /*1d90*/  @!P3 MOV R2, 0x6000 ;  /* 0x000060000002b802 */ /* 0x004fe20000000f00 */
[----:B--2-4-:R-:W-:Y:S10]  /*1da0*/  @P0 BRA `(.L_x_33) ;  /* 0x00000000000c0947 */ /* 0x014ff40003800000 */
[----:B------:R-:W-:-:S04]  /*1db0*/  SHF.L.U32 R3, R12, 0x1f, RZ ;  /* 0x0000001f0c037819 */ /* 0x000fc800000006ff */
[----:B------:R-:W2:Y:S02]  /*1dc0*/  SYNCS.PHASECHK.TRANS64.TRYWAIT P0, [UR17+0x28], R3 ;  /* 0x00002803ff0075a7 */ /* 0x000ea40008001111 */
[----:B--2---:R-:W-:Y:S05]  /*1dd0*/  @!P0 BRA `(.L_x_34) ;  /* 0x0000006c00688947 */ /* 0x004fea0003800000 */
.L_x_33:
[----:B------:R2:W-:Y:S01]  /*1de0*/  @!P3 SYNCS.ARRIVE.TRANS64 RZ, [UR17], R2 ;  /* 0x00000002ffffb9a7 */ /* 0x0005e20008000011 */
[----:B------:R-:W-:-:S04]  /*1df0*/  ULOP3.LUT UR5, UR24, 0x2, URZ, 0xfc, !UPT ;  /* 0x0000000218057892 */ /* 0x000fc8000f8efcff */
[----:B------:R-:W-:-:S09]  /*1e00*/  UISETP.NE.AND UP0, UPT, UR5, 0x2, UPT ;  /* 0x000000020500788c */ /* 0x000fd2000bf05270 */
[----:B------:R-:W-:Y:S05]  /*1e10*/  BRA.U UP0, `(.L_x_35) ;  /* 0x0000000100047547 */ /* 0x000fea000b800000 */
[----:B------:R-:W-:Y:S05]  /*1e20*/  BPT.TRAP 0x1 ;  /* 0x000000040000795c */ /* 0x000fea0000300000 */
.L_x_35:
[----:B------:R-:W-:Y:S04]  /*1e30*/  BSSY.RECONVERGENT B0, `(.L_x_36) ;  /* 0x0000003000007945 */ /* 0x000fe80003800200 */
[----:B------:R-:W-:Y:S05]  /*1e40*/  @P2 BRA `(.L_x_37) ;  /* 0x0000000000042947 */ /* 0x000fea0003800000 */
[----:B------:R-:W-:Y:S05]  /*1e50*/  BPT.TRAP 0x1 ;  /* 0x000000040000795c */ /* 0x000fea0000300000 */
.L_x_37:
[----:B------:R-:W-:Y:S05]  /*1e60*/  BSYNC.RECONVERGENT B0 ;  /* 0x0000000000007941 */ /* 0x000fea0003800200 */
.L_x_36:
[----:B------:R-:W-:Y:S02]  /*1e70*/  UIADD3 UR5, UPT, UPT, UR4, 0x1, URZ ;  /* 0x0000000104057890 */ /* 0x000fe4000fffe0ff */
[----:B------:R-:W-:Y:S02]  /*1e80*/  UIADD3 UR14, UP1, UPT, UR26, 0x80, URZ ;  /* 0x000000801a0e7890 */ /* 0x000fe4000ff3e0ff */
[----:B------:R-:W-:Y:S02]  /*1e90*/  UISETP.NE.AND UP0, UPT, UR5, 0x5, UPT ;  /* 0x000000050500788c */ /* 0x000fe4000bf05270 */
[----:B------:R-:W-:Y:S02]  /*1ea0*/  USHF.L.U32 UR18, UR13, 0x5, URZ ;  /* 0x000000050d127899 */ /* 0x000fe400080006ff */
[----:B------:R-:W-:Y:S02]  /*1eb0*/  USEL UR8, URZ, 0x1, UP0 ;  /* 0x00000001ff087887 */ /* 0x000fe40008000000 */
[----:B------:R-:W-:-:S02]  /*1ec0*/  USEL UR5, UR5, URZ, UP0 ;  /* 0x000000ff05057287 */ /* 0x000fc40008000000 */
[----:B------:R-:W-:Y:S02]  /*1ed0*/  UIADD3 UR22, UP0, UPT, UR26, 0x180, URZ ;  /* 0x000001801a167890 */ /* 0x000fe4000ff1e0ff */
[----:B------:R-:W-:Y:S01]  /*1ee0*/  LOP3.LUT R12, R12, UR8, RZ, 0x3c, !PT ;  /* 0x000000080c0c7c12 */ /* 0x000fe2000f8e3cff */
[----:B------:R-:W-:Y:S02]  /*1ef0*/  ULEA UR6, UR5, UR7, 0x3 ;  /* 0x0000000705067291 */ /* 0x000fe4000f8e18ff */
[----:B------:R-:W-:Y:S01]  /*1f00*/  ULEA UR8, UR4, UR7, 0xe ;  /* 0x0000000704087291 */ /* 0x000fe2000f8e70ff */
[----:B-1----:R-:W-:Y:S01]  /*1f10*/  SHF.L.U32 R0, R12, 0x1f, RZ ;  /* 0x0000001f0c007819 */ /* 0x002fe200000006ff */
[----:B------:R-:W-:Y:S02]  /*1f20*/  ULEA UR16, UR4, UR29, 0xd ;  /* 0x0000001d04107291 */ /* 0x000fe4000f8e68ff */
[----:B------:R-:W-:Y:S02]  /*1f30*/  UIADD3.X UR15, UPT, UPT, URZ, UR27, URZ, UP1, !UPT ;  /* 0x0000001bff0f7290 */ /* 0x000fe40008ffe4ff */
[----:B------:R-:W-:Y:S01]  /*1f40*/  UIADD3 UR8, UPT, UPT, UR8, 0x12800, URZ ;  /* 0x0001280008087890 */ /* 0x000fe2000fffe0ff */
[----:B------:R3:W4:Y:S01]  /*1f50*/  SYNCS.PHASECHK.TRANS64.TRYWAIT P0, [UR6+0x28], R0 ;  /* 0x00002800ff0075a7 */ /* 0x0007220008001106 */
[----:B------:R-:W-:Y:S01]  /*1f60*/  UIADD3.X UR23, UPT, UPT, URZ, UR27, URZ, UP0, !UPT ;  /* 0x0000001bff177290 */ /* 0x000fe200087fe4ff */
[----:B------:R-:W-:Y:S01]  /*1f70*/  UMOV UR6, 0x30000 ;  /* 0x0003000000067882 */ /* 0x000fe20000000000 */
[----:B------:R-:W-:Y:S01]  /*1f80*/  UMOV UR30, 0x0 ;  /* 0x00000000001e7882 */ /* 0x000fe20000000000 */
[----:B------:R-:W-:Y:S01]  /*1f90*/  UMOV UR31, 0x10000000 ;  /* 0x10000000001f7882 */ /* 0x000fe20000000000 */
[----:B------:R-:W-:Y:S01]  /*1fa0*/  UMOV UR19, UR35 ;  /* 0x0000002300137c82 */ /* 0x000fe20008000000 */
[----:B------:R-:W-:Y:S01]  /*1fb0*/  UMOV UR20, UR36 ;  /* 0x0000002400147c82 */ /* 0x000fe20008000000 */
[----:B------:R-:W-:Y:S01]  /*1fc0*/  UMOV UR12, UR36 ;  /* 0x00000024000c7c82 */ /* 0x000fe20008000000 */
[----:B------:R-:W-:Y:S01]  /*1fd0*/  UMOV UR9, UR17 ;  /* 0x0000001100097c82 */ /* 0x000fe20008000000 */
[----:B------:R-:W-:Y:S01]  /*1fe0*/  UMOV UR10, UR18 ;  /* 0x00000012000a7c82 */ /* 0x000fe20008000000 */
[----:B------:R3:W-:Y:S01]  /*1ff0*/  UTMALDG.3D.MULTICAST [UR16], [UR14], UR6, desc[UR30] ;  /* 0x00001e100e0073b4 */ /* 0x0007e20008011806 */
[----:B------:R-:W-:Y:S01]  /*2000*/  UIADD3 UR13, UPT, UPT, UR13, 0x1, URZ ;  /* 0x000000010d0d7890 */ /* 0x000fe2000fffe0ff */
[----:B------:R-:W-:-:S03]  /*2010*/  UMOV UR4, UR5 ;  /* 0x0000000500047c82 */ /* 0x000fc60008000000 */
[----:B------:R-:W-:Y:S01]  /*2020*/  UISETP.NE.AND UP0, UPT, UR13, UR25, UPT ;  /* 0x000000190d00728c */ /* 0x000fe2000bf05270 */
[----:B------:R3:W-:Y:S08]  /*2030*/  UTMALDG.3D [UR8], [UR22], desc[UR30] ;  /* 0x00001e08160075b4 */ /* 0x0007f00008011000 */
[----:B---3--:R-:W-:Y:S05]  /*2040*/  BRA.U UP0, `(.L_x_38) ;  /* 0xfffffffd004c7547 */ /* 0x008fea000b83ffff */
.L_x_32:
[C---:B------:R-:W-:Y:S01]  /*2050*/  LEA R3, R11.reuse, UR7, 0x3 ;  /* 0x000000070b037c11 */ /* 0x040fe2000f8e18ff */
[----:B------:R-:W-:Y:S01]  /*2060*/  NOP ;  /* 0x0000000000007918 */ /* 0x000fe20000000000 */
[----:B-1----:R-:W-:Y:S02]  /*2070*/  SHF.L.U32 R0, R10, 0x1f, RZ ;  /* 0x0000001f0a007819 */ /* 0x002fe400000006ff */
[----:B------:R-:W-:Y:S02]  /*2080*/  LEA R5, R11, UR7, 0x4 ;  /* 0x000000070b057c11 */ /* 0x000fe4000f8e20ff */
[----:B--2-4-:R-:W1:Y:S02]  /*2090*/  SYNCS.PHASECHK.TRANS64.TRYWAIT P0, [R3+URZ+0xa0], R0 ;  /* 0x0000a000030075a7 */ /* 0x014e6400080011ff */
[----:B-1----:R-:W-:Y:S05]  /*20a0*/  @!P0 BRA `(.L_x_39) ;  /* 0x0000006800cc8947 */ /* 0x002fea0003800000 */
.L_x_142:
[----:B------:R-:W2:Y:S01]  /*20b0*/  LDS.128 R4, [R5+0x130] ;  /* 0x0001300005047984 */ /* 0x000ea20000000c00 */
[----:B------:R-:W-:Y:S01]  /*20c0*/  UISETP.GE.AND UP0, UPT, UR42, 0x1, UPT ;  /* 0x000000012a00788c */ /* 0x000fe2000bf06270 */
[----:B------:R-:W-:Y:S01]  /*20d0*/  @!PT LDS RZ, [RZ] ;  /* 0x00000000fffff984 */ /* 0x000fe20000000800 */
[----:B------:R-:W-:Y:S01]  /*20e0*/  @!PT LDS RZ, [RZ] ;  /* 0x00000000fffff984 */ /* 0x000fe20000000800 */
[----:B------:R-:W-:Y:S01]  /*20f0*/  @!PT LDS RZ, [RZ] ;  /* 0x00000000fffff984 */ /* 0x000fe20000000800 */
[----:B------:R-:W-:Y:S01]  /*2100*/  @!PT LDS RZ, [RZ] ;  /* 0x00000000fffff984 */ /* 0x000fe20000000800 */
[----:B------:R3:W-:Y:S06]  /*2110*/  MEMBAR.ALL.CTA ;  /* 0x0000000000007992 */ /* 0x0007ec0000008000 */
[----:B---3--:R-:W3:Y:S01]  /*2120*/  FENCE.VIEW.ASYNC.S ;  /* 0x00000000000073c6 */ /* 0x008ee20000000000 */
[----:B--2---:R-:W-:-:S13]  /*2130*/  LOP3.LUT P0, RZ, R6, 0x1, RZ, 0xc0, !PT ;  /* 0x0000000106ff7812 */ /* 0x004fda000780c0ff */
[----:B---3--:R-:W-:Y:S01]  /*2140*/  VOTEU.ANY UP1, P0 ;  /* 0x0000000000ff7886 */ /* 0x008fe20000020100 */
[----:B------:R-:W-:-:S13]  /*2150*/  PLOP3.LUT P0, PT, PT, PT, UP1, 0x80, 0x8 ;  /* 0x000000000008781c */ /* 0x000fda0003f0f018 */
[----:B-1----:R-:W-:Y:S02]  /*2160*/  @P0 LOP3.LUT R0, R5, 0xffff, RZ, 0xc0, !PT ;  /* 0x0000ffff05000812 */ /* 0x002fe400078ec0ff */
[----:B------:R-:W-:Y:S02]  /*2170*/  @P0 MOV R2, R4 ;  /* 0x0000000400020202 */ /* 0x000fe40000000f00 */
[----:B------:R-:W-:Y:S01]  /*2180*/  @P0 R2UR UR6, R0 ;  /* 0x00000000000602ca */ /* 0x000fe200000e0000 */
[----:B------:R-:W-:Y:S01]  /*2190*/  VIADD R0, R3, 0xb0 ;  /* 0x000000b003007836 */ /* 0x000fe20000000000 */
[----:B------:R-:W-:Y:S02]  /*21a0*/  @P0 SHF.R.U32.HI R4, RZ, 0x10, R5 ;  /* 0x00000010ff040819 */ /* 0x000fe40000011605 */
[----:B------:R-:W-:Y:S02]  /*21b0*/  @P0 R2UR UR8, R2 ;  /* 0x00000000020802ca */ /* 0x000fe400000e0000 */
[----:B------:R-:W-:-:S02]  /*21c0*/  PRMT R0, RZ, 0x654, R0 ;  /* 0x00000654ff007816 */ /* 0x000fc40000000000 */
[----:B------:R-:W-:Y:S02]  /*21d0*/  @P0 R2UR UR4, R4 ;  /* 0x00000000040402ca */ /* 0x000fe400000e0000 */
[----:B------:R1:W-:Y:S03]  /*21e0*/  SYNCS.ARRIVE.TRANS64.RED.A1T0 RZ, [R0+URZ], RZ ;  /* 0x000000ff00ff79a7 */ /* 0x0003e600081004ff */
[----:B------:R-:W-:-:S04]  /*21f0*/  @UP1 UMOV UR37, UR6 ;  /* 0x0000000600251c82 */ /* 0x000fc80008000000 */
[----:B------:R-:W-:-:S04]  /*2200*/  @UP1 UMOV UR38, UR8 ;  /* 0x0000000800261c82 */ /* 0x000fc80008000000 */
[----:B------:R-:W-:Y:S01]  /*2210*/  @UP1 UMOV UR36, UR4 ;  /* 0x0000000400241c82 */ /* 0x000fe20008000000 */
[----:B------:R-:W-:Y:S05]  /*2220*/  BRA.U !UP0, `(.L_x_40) ;  /* 0x0000000108d47547 */ /* 0x000fea000b800000 */
[----:B------:R-:W2:Y:S01]  /*2230*/  LDCU.128 UR12, c[0x0][0xb10] ;  /* 0x00016200ff0c77ac */ /* 0x000ea20008000c00 */
[----:B------:R-:W3:Y:S01]  /*2240*/  LDCU UR25, c[0x0][0xb20] ;  /* 0x00016400ff1977ac */ /* 0x000ee20008000800 */
[----:B------:R-:W4:Y:S01]  /*2250*/  LDCU UR20, c[0x0][0xb0c] ;  /* 0x00016180ff1477ac */ /* 0x000f220008000800 */
[----:B------:R-:W1:Y:S01]  /*2260*/  LDCU.64 UR10, c[0x0][0xb28] ;  /* 0x00016500ff0a77ac */ /* 0x000e620008000a00 */
[----:B------:R-:W-:Y:S02]  /*2270*/  UISETP.NE.AND UP3, UPT, UR42, 0x1, UPT ;  /* 0x000000012a00788c */ /* 0x000fe4000bf65270 */
[----:B--2---:R-:W-:Y:S02]  /*2280*/  UIMAD.WIDE.U32 UR16, UR39, UR15, URZ ;  /* 0x0000000f271072a5 */ /* 0x004fe4000f8e00ff */
[----:B------:R-:W-:Y:S02]  /*2290*/  UIMAD.WIDE.U32 UR8, UR40, UR12, URZ ;  /* 0x0000000c280872a5 */ /* 0x000fe4000f8e00ff */
[----:B------:R-:W-:-:S02]  /*22a0*/  UISETP.NE.AND UP0, UPT, UR14, 0x1, UPT ;  /* 0x000000010e00788c */ /* 0x000fc4000bf05270 */
[----:B------:R-:W-:Y:S01]  /*22b0*/  UIMAD.WIDE.U32 UR22, UR37, UR15, URZ ;  /* 0x0000000f251672a5 */ /* 0x000fe2000f8e00ff */
[----:B------:R-:W-:Y:S02]  /*22c0*/  UMOV UR16, UR17 ;  /* 0x0000001100107c82 */ /* 0x000fe40008000000 */
[----:B------:R-:W-:Y:S01]  /*22d0*/  UMOV UR8, UR9 ;  /* 0x0000000900087c82 */ /* 0x000fe20008000000 */
[----:B---3--:R-:W-:Y:S02]  /*22e0*/  USHF.R.U32.HI UR16, URZ, UR25, UR16 ;  /* 0x00000019ff107299 */ /* 0x008fe40008011610 */
[----:B----4-:R-:W-:Y:S02]  /*22f0*/  UISETP.NE.AND UP2, UPT, UR20, 0x1, UPT ;  /* 0x000000011400788c */ /* 0x010fe4000bf45270 */
[----:B------:R-:W-:Y:S02]  /*2300*/  USHF.R.U32.HI UR8, URZ, UR13, UR8 ;  /* 0x0000000dff087299 */ /* 0x000fe40008011608 */
[----:B------:R-:W-:-:S02]  /*2310*/  USEL UR6, UR39, UR16, !UP0 ;  /* 0x0000001027067287 */ /* 0x000fc4000c000000 */
[----:B------:R-:W-:Y:S02]  /*2320*/  USEL UR8, UR40, UR8, !UP2 ;  /* 0x0000000828087287 */ /* 0x000fe4000d000000 */
[----:B-1----:R-:W-:Y:S01]  /*2330*/  UIMAD.WIDE.U32 UR16, UR6, UR10, URZ ;  /* 0x0000000a061072a5 */ /* 0x002fe2000f8e00ff */
[----:B------:R-:W-:Y:S01]  /*2340*/  UMOV UR4, UR23 ;  /* 0x0000001700047c82 */ /* 0x000fe20008000000 */
[----:B------:R-:W-:Y:S02]  /*2350*/  UIMAD.WIDE.U32 UR18, UR38, UR12, URZ ;  /* 0x0000000c261272a5 */ /* 0x000fe4000f8e00ff */
[----:B------:R-:W-:-:S03]  /*2360*/  UIMAD.WIDE.U32 UR22, UR8, UR10, URZ ;  /* 0x0000000a081672a5 */ /* 0x000fc6000f8e00ff */
[----:B------:R-:W-:Y:S01]  /*2370*/  UMOV UR16, UR17 ;  /* 0x0000001100107c82 */ /* 0x000fe20008000000 */
[----:B------:R-:W-:Y:S02]  /*2380*/  USHF.R.U32.HI UR4, URZ, UR25, UR4 ;  /* 0x00000019ff047299 */ /* 0x000fe40008011604 */
[----:B------:R-:W-:Y:S01]  /*2390*/  @UP3 USHF.R.U32.HI UR6, URZ, UR11, UR16 ;  /* 0x0000000bff063299 */ /* 0x000fe20008011610 */
[----:B------:R-:W-:Y:S01]  /*23a0*/  UMOV UR18, UR19 ;  /* 0x0000001300127c82 */ /* 0x000fe20008000000 */
[----:B------:R-:W-:Y:S01]  /*23b0*/  UMOV UR22, UR23 ;  /* 0x0000001700167c82 */ /* 0x000fe20008000000 */
[----:B------:R-:W-:Y:S02]  /*23c0*/  USHF.R.U32.HI UR13, URZ, UR13, UR18 ;  /* 0x0000000dff0d7299 */ /* 0x000fe40008011612 */
[----:B------:R-:W-:Y:S02]  /*23d0*/  USEL UR4, UR37, UR4, !UP0 ;  /* 0x0000000425047287 */ /* 0x000fe4000c000000 */
[----:B------:R-:W-:-:S02]  /*23e0*/  @UP3 USHF.R.U32.HI UR8, URZ, UR11, UR22 ;  /* 0x0000000bff083299 */ /* 0x000fc40008011616 */
[----:B------:R-:W-:Y:S02]  /*23f0*/  UIMAD UR9, UR42, UR6, URZ ;  /* 0x000000062a0972a4 */ /* 0x000fe4000f8e02ff */
[----:B------:R-:W-:Y:S02]  /*2400*/  USEL UR6, UR38, UR13, !UP2 ;  /* 0x0000000d26067287 */ /* 0x000fe4000d000000 */
[----:B------:R-:W-:Y:S02]  /*2410*/  UIMAD UR12, UR42, UR8, URZ ;  /* 0x000000082a0c72a4 */ /* 0x000fe4000f8e02ff */
[----:B------:R-:W-:Y:S02]  /*2420*/  UISETP.GE.AND UP0, UPT, UR4, UR9, UPT ;  /* 0x000000090400728c */ /* 0x000fe4000bf06270 */
[----:B------:R-:W-:Y:S02]  /*2430*/  UIMAD.WIDE.U32 UR16, UR4, UR10, URZ ;  /* 0x0000000a041072a5 */ /* 0x000fe4000f8e00ff */
[----:B------:R-:W-:-:S02]  /*2440*/  UISETP.GE.OR UP0, UPT, UR6, UR12, UP0 ;  /* 0x0000000c0600728c */ /* 0x000fc40008706670 */
        /* <DEDUP_REMOVED lines=19> */
.L_x_40:
[----:B------:R-:W2:Y:S02]  /*2580*/  LDCU UR4, c[0x0][0xb30] ;  /* 0x00016600ff0477ac */ /* 0x000ea40008000800 */
[----:B--2---:R-:W-:-:S09]  /*2590*/  UISETP.NE.AND UP0, UPT, UR4, 0x1, UPT ;  /* 0x000000010400788c */ /* 0x004fd2000bf05270 */
[----:B------:R-:W-:Y:S05]  /*25a0*/  BRA.U UP0, `(.L_x_41) ;  /* 0x0000000100447547 */ /* 0x000fea000b800000 */
[----:B------:R-:W2:Y:S01]  /*25b0*/  LDCU.128 UR12, c[0x0][0xb10] ;  /* 0x00016200ff0c77ac */ /* 0x000ea20008000c00 */
[----:B------:R-:W3:Y:S01]  /*25c0*/  LDCU UR16, c[0x0][0xb0c] ;  /* 0x00016180ff1077ac */ /* 0x000ee20008000800 */
[----:B------:R-:W4:Y:S01]  /*25d0*/  LDCU UR17, c[0x0][0xb20] ;  /* 0x00016400ff1177ac */ /* 0x000f220008000800 */
[----:B--2---:R-:W-:Y:S02]  /*25e0*/  UIMAD.WIDE.U32 UR10, UR38, UR12, URZ ;  /* 0x0000000c260a72a5 */ /* 0x004fe4000f8e00ff */
[----:B------:R-:W-:Y:S02]  /*25f0*/  UIMAD.WIDE.U32 UR8, UR37, UR15, URZ ;  /* 0x0000000f250872a5 */ /* 0x000fe4000f8e00ff */
[----:B---3--:R-:W-:Y:S02]  /*2600*/  UISETP.NE.AND UP2, UPT, UR16, 0x1, UPT ;  /* 0x000000011000788c */ /* 0x008fe4000bf45270 */
[----:B------:R-:W-:Y:S01]  /*2610*/  UISETP.NE.AND UP0, UPT, UR14, 0x1, UPT ;  /* 0x000000010e00788c */ /* 0x000fe2000bf05270 */
[----:B------:R-:W-:-:S02]  /*2620*/  UMOV UR6, UR11 ;  /* 0x0000000b00067c82 */ /* 0x000fc40008000000 */
[----:B------:R-:W-:Y:S01]  /*2630*/  UMOV UR4, UR9 ;  /* 0x0000000900047c82 */ /* 0x000fe20008000000 */
[----:B------:R-:W-:Y:S02]  /*2640*/  USHF.R.U32.HI UR6, URZ, UR13, UR6 ;  /* 0x0000000dff067299 */ /* 0x000fe40008011606 */
[----:B----4-:R-:W-:Y:S02]  /*2650*/  USHF.R.U32.HI UR4, URZ, UR17, UR4 ;  /* 0x00000011ff047299 */ /* 0x010fe40008011604 */
[----:B------:R-:W-:Y:S02]  /*2660*/  USEL UR6, UR38, UR6, !UP2 ;  /* 0x0000000626067287 */ /* 0x000fe4000d000000 */
[----:B------:R-:W-:-:S04]  /*2670*/  USEL UR4, UR37, UR4, !UP0 ;  /* 0x0000000425047287 */ /* 0x000fc8000c000000 */
[----:B------:R-:W-:Y:S02]  /*2680*/  UIADD3 UR8, UPT, UPT, UR6, -UR4, URZ ;  /* 0x8000000406087290 */ /* 0x000fe4000fffe0ff */
[----:B------:R-:W-:Y:S02]  /*2690*/  UIADD3 UR4, UPT, UPT, -UR6, UR4, URZ ;  /* 0x0000000406047290 */ /* 0x000fe4000fffe1ff */
[----:B------:R-:W-:Y:S02]  /*26a0*/  UIMAD UR37, UR8, UR14, UR37 ;  /* 0x0000000e082572a4 */ /* 0x000fe4000f8e0225 */
[----:B------:R-:W-:-:S12]  /*26b0*/  UIMAD UR38, UR4, UR16, UR38 ;  /* 0x00000010042672a4 */ /* 0x000fd8000f8e0226 */
.L_x_41:
[----:B------:R-:W-:Y:S01]  /*26c0*/  VIADD R11, R11, 0x1 ;  /* 0x000000010b0b7836 */ /* 0x000fe20000000000 */
[----:B------:R-:W-:Y:S02]  /*26d0*/  R2UR UR6, R66 ;  /* 0x00000000420672ca */ /* 0x000fe400000e0000 */
[----:B------:R-:W-:Y:S02]  /*26e0*/  R2UR UR4, R65 ;  /* 0x00000000410472ca */ /* 0x000fe400000e0000 */
[C---:B------:R-:W-:Y:S02]  /*26f0*/  ISETP.NE.AND P0, PT, R11.reuse, 0x2, PT ;  /* 0x000000020b00780c */ /* 0x040fe40003f05270 */
[----:B------:R-:W-:Y:S02]  /*2700*/  PLOP3.LUT P1, PT, PT, PT, PT, 0x80, 0x8 ;  /* 0x000000000008781c */ /* 0x000fe40003f2f070 */
[----:B------:R-:W-:Y:S02]  /*2710*/  SEL R3, RZ, 0x1, P0 ;  /* 0x00000001ff037807 */ /* 0x000fe40000000000 */
[----:B------:R-:W-:-:S02]  /*2720*/  SEL R11, R11, RZ, P0 ;  /* 0x000000ff0b0b7207 */ /* 0x000fc40000000000 */
[----:B------:R-:W-:Y:S01]  /*2730*/  LOP3.LUT R10, R10, R3, RZ, 0x3c, !PT ;  /* 0x000000030a0a7212 */ /* 0x000fe200078e3cff */
[----:B------:R-:W-:Y:S02]  /*2740*/  UIADD3 UR16, UPT, UPT, UR38, UR6, URZ ;  /* 0x0000000626107290 */ /* 0x000fe4000fffe0ff */
[----:B------:R-:W-:Y:S01]  /*2750*/  UIADD3 UR20, UPT, UPT, UR37, UR4, URZ ;  /* 0x0000000425147290 */ /* 0x000fe2000fffe0ff */
[----:B------:R-:W-:Y:S11]  /*2760*/  BRA.U UP1, `(.L_x_42) ;  /* 0xfffffff101507547 */ /* 0x000ff6000b83ffff */
[----:B------:R-:W-:Y:S01]  /*2770*/  UIADD3 UR7, UPT, UPT, UR7, 0x28, URZ ;  /* 0x0000002807077890 */ /* 0x000fe2000fffe0ff */
[----:B------:R-:W-:-:S03]  /*2780*/  SHF.L.U32 R3, R12, 0x1f, RZ ;  /* 0x0000001f0c037819 */ /* 0x000fc600000006ff */
[----:B------:R-:W-:-:S09]  /*2790*/  ULEA UR4, UR5, UR7, 0x3 ;  /* 0x0000000705047291 */ /* 0x000fd2000f8e18ff */
[----:B------:R-:W2:Y:S02]  /*27a0*/  SYNCS.PHASECHK.TRANS64.TRYWAIT P0, [UR4], R3 ;  /* 0x00000003ff0075a7 */ /* 0x000ea40008001104 */
[----:B--2---:R-:W-:Y:S05]  /*27b0*/  @!P0 BRA `(.L_x_43) ;  /* 0x00000064001c8947 */ /* 0x004fea0003800000 */
.L_x_144:
[----:B------:R-:W-:-:S04]  /*27c0*/  UIADD3 UR4, UPT, UPT, UR5, 0x1, URZ ;  /* 0x0000000105047890 */ /* 0x000fc8000fffe0ff */
[----:B------:R-:W-:-:S04]  /*27d0*/  UISETP.NE.AND UP0, UPT, UR4, 0x5, UPT ;  /* 0x000000050400788c */ /* 0x000fc8000bf05270 */
[----:B------:R-:W-:Y:S02]  /*27e0*/  USEL UR6, URZ, 0x1, UP0 ;  /* 0x00000001ff067887 */ /* 0x000fe40008000000 */
[----:B------:R-:W-:-:S04]  /*27f0*/  USEL UR4, UR4, URZ, UP0 ;  /* 0x000000ff04047287 */ /* 0x000fc80008000000 */
[----:B------:R-:W-:Y:S01]  /*2800*/  ULEA UR5, UR4, UR7, 0x3 ;  /* 0x0000000704057291 */ /* 0x000fe2000f8e18ff */
[----:B------:R-:W-:-:S04]  /*2810*/  LOP3.LUT R2, R12, UR6, RZ, 0x3c, !PT ;  /* 0x000000060c027c12 */ /* 0x000fc8000f8e3cff */
[----:B-1----:R-:W-:-:S04]  /*2820*/  SHF.L.U32 R3, R2, 0x1f, RZ ;  /* 0x0000001f02037819 */ /* 0x002fc800000006ff */
[----:B------:R-:W1:Y:S02]  /*2830*/  SYNCS.PHASECHK.TRANS64.TRYWAIT P0, [UR5], R3 ;  /* 0x00000003ff0075a7 */ /* 0x000e640008001105 */
[----:B-1----:R-:W-:Y:S05]  /*2840*/  @!P0 BRA `(.L_x_44) ;  /* 0x0000006400108947 */ /* 0x002fea0003800000 */
.L_x_146:
        /* <DEDUP_REMOVED lines=9> */
.L_x_148:
        /* <DEDUP_REMOVED lines=9> */
.L_x_150:
[----:B------:R-:W-:-:S04]  /*2970*/  UIADD3 UR4, UPT, UPT, UR4, 0x1, URZ ;  /* 0x0000000104047890 */ /* 0x000fc8000fffe0ff */
[----:B------:R-:W-:-:S04]  /*2980*/  UISETP.NE.AND UP0, UPT, UR4, 0x5, UPT ;  /* 0x000000050400788c */ /* 0x000fc8000bf05270 */
[----:B------:R-:W-:Y:S02]  /*2990*/  USEL UR5, URZ, 0x1, UP0 ;  /* 0x00000001ff057887 */ /* 0x000fe40008000000 */
[----:B------:R-:W-:-:S04]  /*29a0*/  USEL UR4, UR4, URZ, UP0 ;  /* 0x000000ff04047287 */ /* 0x000fc80008000000 */
[----:B------:R-:W-:Y:S01]  /*29b0*/  ULEA UR4, UR4, UR7, 0x3 ;  /* 0x0000000704047291 */ /* 0x000fe2000f8e18ff */
[----:B-1----:R-:W-:-:S04]  /*29c0*/  LOP3.LUT R3, R2, UR5, RZ, 0x3c, !PT ;  /* 0x0000000502037c12 */ /* 0x002fc8000f8e3cff */
[----:B------:R-:W-:Y:S01]  /*29d0*/  SHF.L.U32 R3, R3, 0x1f, RZ ;  /* 0x0000001f03037819 */ /* 0x000fe200000006ff */
[----:B------:R-:W-:-:S07]  /*29e0*/  IMAD.U32 R0, RZ, RZ, UR4 ;  /* 0x00000004ff007e24 */ /* 0x000fce000f8e00ff */
.L_x_47:
[----:B-1----:R1:W2:Y:S02]  /*29f0*/  SYNCS.PHASECHK.TRANS64.TRYWAIT P0, [R0+URZ], R3 ;  /* 0x00000003000075a7 */ /* 0x0022a400080011ff */
[----:B--2---:R-:W-:Y:S05]  /*2a00*/  @!P0 NANOSLEEP.SYNCS 0x989680 ;  /* 0x009896800000895d */ /* 0x004fea0003900000 */
[----:B------:R-:W2:Y:S02]  /*2a10*/  @!P0 SYNCS.PHASECHK.TRANS64 P0, [R0+URZ], R3 ;  /* 0x00000003000085a7 */ /* 0x000ea400080010ff */
[----:B--2---:R-:W-:Y:S05]  /*2a20*/  @P0 EXIT ;  /* 0x000000000000094d */ /* 0x004fea0003800000 */
[----:B------:R-:W-:Y:S05]  /*2a30*/  BRA `(.L_x_47) ;  /* 0xfffffffc00ec7947 */ /* 0x000fea000383ffff */
.L_x_22:
[----:B------:R-:W1:Y:S02]  /*2a40*/  S2UR UR4, SR_CgaCtaId ;  /* 0x00000000000479c3 */ /* 0x000e640000008800 */
[----:B-1----:R-:W-:-:S04]  /*2a50*/  UISETP.NE.AND UP0, UPT, UR4, URZ, UPT ;  /* 0x000000ff0400728c */ /* 0x002fc8000bf05270 */
[----:B------:R-:W-:-:S09]  /*2a60*/  UISETP.NE.OR UP0, UPT, UR17, 0x1, UP0 ;  /* 0x000000011100788c */ /* 0x000fd20008705670 */
[----:B------:R-:W-:Y:S05]  /*2a70*/  BRA.U UP0, `(.L_x_48) ;  /* 0x00000005004c7547 */ /* 0x000fea000b800000 */
[----:B------:R-:W1:Y:S01]  /*2a80*/  S2UR UR5, SR_CgaCtaId ;  /* 0x00000000000579c3 */ /* 0x000e620000008800 */
[----:B------:R-:W-:Y:S01]  /*2a90*/  UMOV UR4, 0x400 ;  /* 0x0000040000047882 */ /* 0x000fe20000000000 */
[----:B------:R-:W-:Y:S01]  /*2aa0*/  ISETP.GE.U32.AND P2, PT, R0, 0x2, PT ;  /* 0x000000020000780c */ /* 0x000fe20003f46070 */
[----:B------:R-:W-:Y:S01]  /*2ab0*/  IMAD.MOV.U32 R12, RZ, RZ, 0x1 ;  /* 0x00000001ff0c7424 */ /* 0x000fe200078e00ff */
[----:B------:R-:W-:Y:S02]  /*2ac0*/  CS2R R10, SRZ ;  /* 0x00000000000a7805 */ /* 0x000fe4000001ff00 */
[----:B------:R-:W-:Y:S01]  /*2ad0*/  CS2R R8, SRZ ;  /* 0x0000000000087805 */ /* 0x000fe2000001ff00 */
[----:B-1----:R-:W-:-:S03]  /*2ae0*/  ULEA UR6, UR5, UR4, 0x18 ;  /* 0x0000000405067291 */ /* 0x002fc6000f8ec0ff */
[----:B------:R-:W-:-:S09]  /*2af0*/  UMOV UR5, URZ ;  /* 0x000000ff00057c82 */ /* 0x000fd20008000000 */
.L_x_52:
[----:B------:R-:W-:Y:S02]  /*2b00*/  LEA R2, R8, UR6, 0x3 ;  /* 0x0000000608027c11 */ /* 0x000fe4000f8e18ff */
[----:B------:R-:W-:-:S03]  /*2b10*/  SHF.L.U32 R5, R9, 0x1f, RZ ;  /* 0x0000001f09057819 */ /* 0x000fc600000006ff */
[----:B------:R-:W-:Y:S01]  /*2b20*/  VIADD R4, R2, 0x110 ;  /* 0x0000011002047836 */ /* 0x000fe20000000000 */
[----:B------:R-:W1:Y:S02]  /*2b30*/  SYNCS.PHASECHK.TRANS64.TRYWAIT P0, [R2+URZ+0x100], R5 ;  /* 0x00010005020075a7 */ /* 0x000e6400080011ff */
[----:B-1----:R-:W-:Y:S05]  /*2b40*/  @!P0 BRA `(.L_x_49) ;  /* 0x0000006000988947 */ /* 0x002fea0003800000 */
.L_x_151:
[----:B------:R-:W-:Y:S01]  /*2b50*/  ULEA UR4, UR5, UR6, 0x3 ;  /* 0x0000000605047291 */ /* 0x000fe2000f8e18ff */
[----:B------:R-:W-:Y:S02]  /*2b60*/  PRMT R4, RZ, 0x654, R4 ;  /* 0x00000654ff047816 */ /* 0x000fe40000000004 */
[----:B-1----:R-:W-:Y:S01]  /*2b70*/  SHF.L.U32 R5, R12, 0x1f, RZ ;  /* 0x0000001f0c057819 */ /* 0x002fe200000006ff */
[----:B------:R-:W-:Y:S01]  /*2b80*/  UIADD3 UR7, UPT, UPT, UR4, 0xa0, URZ ;  /* 0x000000a004077890 */ /* 0x000fe2000fffe0ff */
[----:B------:R1:W-:Y:S05]  /*2b90*/  SYNCS.ARRIVE.TRANS64.RED.A1T0 RZ, [R4+URZ], RZ ;  /* 0x000000ff04ff79a7 */ /* 0x0003ea00081004ff */
[----:B------:R-:W-:Y:S01]  /*2ba0*/  IMAD.U32 R7, RZ, RZ, UR7 ;  /* 0x00000007ff077e24 */ /* 0x000fe2000f8e00ff */
[----:B------:R-:W2:Y:S04]  /*2bb0*/  SYNCS.PHASECHK.TRANS64.TRYWAIT P0, [UR4+0xb0], R5 ;  /* 0x0000b005ff0075a7 */ /* 0x000ea80008001104 */
[----:B------:R-:W-:Y:S01]  /*2bc0*/  PRMT R6, R0, 0x654, R7 ;  /* 0x0000065400067816 */ /* 0x000fe20000000007 */
[----:B-1----:R-:W-:Y:S01]  /*2bd0*/  @!P2 IMAD.MOV.U32 R4, RZ, RZ, 0x10 ;  /* 0x00000010ff04a424 */ /* 0x002fe200078e00ff */
[----:B--2---:R-:W-:Y:S06]  /*2be0*/  @!P0 BRA `(.L_x_50) ;  /* 0x0000006000848947 */ /* 0x004fec0003800000 */
.L_x_153:
[----:B------:R-:W-:Y:S01]  /*2bf0*/  ULEA UR8, UR5, UR6, 0x4 ;  /* 0x0000000605087291 */ /* 0x000fe2000f8e20ff */
[----:B------:R-:W-:Y:S01]  /*2c00*/  SEL R3, R6, R3, !P2 ;  /* 0x0000000306037207 */ /* 0x000fe20005000000 */
[----:B------:R-:W-:Y:S01]  /*2c10*/  UIADD3 UR9, UPT, UPT, UR4, 0xa0, URZ ;  /* 0x000000a004097890 */ /* 0x000fe2000fffe0ff */
[----:B-1----:R-:W-:Y:S01]  /*2c20*/  LEA R2, R11, UR6, 0x3 ;  /* 0x000000060b027c11 */ /* 0x002fe2000f8e18ff */
[----:B------:R-:W-:Y:S01]  /*2c30*/  UIADD3 UR8, UPT, UPT, UR8, 0x130, URZ ;  /* 0x0000013008087890 */ /* 0x000fe2000fffe0ff */
[----:B------:R-:W-:Y:S01]  /*2c40*/  SHF.L.U32 R5, R10, 0x1f, RZ ;  /* 0x0000001f0a057819 */ /* 0x000fe200000006ff */
[----:B------:R1:W-:Y:S01]  /*2c50*/  @!P2 SYNCS.ARRIVE.TRANS64.RED RZ, [R3+URZ], R4 ;  /* 0x0000000403ffa9a7 */ /* 0x0003e200080004ff */
[----:B------:R-:W-:Y:S01]  /*2c60*/  UIADD3 UR4, UPT, UPT, UR5, 0x1, URZ ;  /* 0x0000000105047890 */ /* 0x000fe2000fffe0ff */
[----:B------:R-:W-:-:S03]  /*2c70*/  VIADD R8, R8, 0x1 ;  /* 0x0000000108087836 */ /* 0x000fc60000000000 */
[----:B------:R-:W-:Y:S02]  /*2c80*/  UISETP.NE.AND UP0, UPT, UR4, 0x2, UPT ;  /* 0x000000020400788c */ /* 0x000fe4000bf05270 */
[----:B------:R-:W-:Y:S06]  /*2c90*/  UGETNEXTWORKID.BROADCAST [UR8], [UR9] ;  /* 0x00000000080073ca */ /* 0x000fec0008000100 */
[----:B------:R-:W-:Y:S01]  /*2ca0*/  USEL UR7, URZ, 0x1, UP0 ;  /* 0x00000001ff077887 */ /* 0x000fe20008000000 */
[----:B------:R-:W-:Y:S01]  /*2cb0*/  ISETP.NE.AND P0, PT, R8, 0x2, PT ;  /* 0x000000020800780c */ /* 0x000fe20003f05270 */
[----:B------:R-:W-:Y:S01]  /*2cc0*/  USEL UR5, UR4, URZ, UP0 ;  /* 0x000000ff04057287 */ /* 0x000fe20008000000 */
[----:B------:R-:W2:Y:S03]  /*2cd0*/  SYNCS.PHASECHK.TRANS64.TRYWAIT P1, [R2+URZ+0xa0], R5 ;  /* 0x0000a005020075a7 */ /* 0x000ea600080211ff */
[----:B------:R-:W-:Y:S01]  /*2ce0*/  LOP3.LUT R12, R12, UR7, RZ, 0x3c, !PT ;  /* 0x000000070c0c7c12 */ /* 0x000fe2000f8e3cff */
[----:B-12---:R-:W-:Y:S07]  /*2cf0*/  @!P1 BRA `(.L_x_51) ;  /* 0x0000006000589947 */ /* 0x006fee0003800000 */
.L_x_154:
[C---:B------:R-:W-:Y:S01]  /*2d00*/  LEA R4, R11.reuse, UR6, 0x4 ;  /* 0x000000060b047c11 */ /* 0x040fe2000f8e20ff */
[----:B-1----:R-:W-:Y:S01]  /*2d10*/  VIADD R2, R2, 0xb0 ;  /* 0x000000b002027836 */ /* 0x002fe20000000000 */
[----:B------:R-:W-:Y:S01]  /*2d20*/  SEL R8, R8, RZ, P0 ;  /* 0x000000ff08087207 */ /* 0x000fe20000000000 */
[----:B------:R-:W-:-:S03]  /*2d30*/  VIADD R11, R11, 0x1 ;  /* 0x000000010b0b7836 */ /* 0x000fc60000000000 */
[----:B------:R-:W1:Y:S01]  /*2d40*/  LDS.128 R4, [R4+0x130] ;  /* 0x0001300004047984 */ /* 0x000e620000000c00 */
[----:B------:R-:W-:Y:S02]  /*2d50*/  PRMT R2, RZ, 0x654, R2 ;  /* 0x00000654ff027816 */ /* 0x000fe40000000002 */
[C---:B------:R-:W-:Y:S01]  /*2d60*/  ISETP.NE.AND P1, PT, R11.reuse, 0x2, PT ;  /* 0x000000020b00780c */ /* 0x040fe20003f25270 */
[----:B------:R-:W-:Y:S01]  /*2d70*/  @!PT LDS RZ, [RZ] ;  /* 0x00000000fffff984 */ /* 0x000fe20000000800 */
[----:B------:R-:W-:Y:S01]  /*2d80*/  @!PT LDS RZ, [RZ] ;  /* 0x00000000fffff984 */ /* 0x000fe20000000800 */
[----:B------:R-:W-:Y:S01]  /*2d90*/  @!PT LDS RZ, [RZ] ;  /* 0x00000000fffff984 */ /* 0x000fe20000000800 */
[----:B------:R-:W-:Y:S01]  /*2da0*/  @!PT LDS RZ, [RZ] ;  /* 0x00000000fffff984 */ /* 0x000fe20000000800 */
[----:B------:R2:W-:Y:S06]  /*2db0*/  MEMBAR.ALL.CTA ;  /* 0x0000000000007992 */ /* 0x0005ec0000008000 */
[----:B--2---:R-:W2:Y:S01]  /*2dc0*/  FENCE.VIEW.ASYNC.S ;  /* 0x00000000000073c6 */ /* 0x004ea20000000000 */
[----:B------:R-:W-:Y:S01]  /*2dd0*/  SEL R11, R11, RZ, P1 ;  /* 0x000000ff0b0b7207 */ /* 0x000fe20000800000 */
[----:B--2---:R2:W-:Y:S01]  /*2de0*/  SYNCS.ARRIVE.TRANS64.RED.A1T0 RZ, [R2+URZ], RZ ;  /* 0x000000ff02ff79a7 */ /* 0x0045e200081004ff */
[----:B-1----:R-:W-:-:S02]  /*2df0*/  LOP3.LUT P3, RZ, R6, 0x1, RZ, 0xc0, !PT ;  /* 0x0000000106ff7812 */ /* 0x002fc4000786c0ff */
[----:B------:R-:W-:-:S04]  /*2e00*/  SEL R5, RZ, 0x1, P1 ;  /* 0x00000001ff057807 */ /* 0x000fc80000800000 */
[----:B------:R-:W-:Y:S02]  /*2e10*/  LOP3.LUT R10, R10, R5, RZ, 0x3c, !PT ;  /* 0x000000050a0a7212 */ /* 0x000fe400078e3cff */
[----:B--2---:R-:W-:-:S04]  /*2e20*/  SEL R2, RZ, 0x1, P0 ;  /* 0x00000001ff027807 */ /* 0x004fc80000000000 */
[----:B------:R-:W-:Y:S01]  /*2e30*/  LOP3.LUT R9, R9, R2, RZ, 0x3c, !PT ;  /* 0x0000000209097212 */ /* 0x000fe200078e3cff */
[----:B------:R-:W-:Y:S06]  /*2e40*/  @P3 BRA `(.L_x_52) ;  /* 0xfffffffc002c3947 */ /* 0x000fec000383ffff */
[----:B------:R-:W-:Y:S01]  /*2e50*/  ULEA UR4, UR5, UR6, 0x3 ;  /* 0x0000000605047291 */ /* 0x000fe2000f8e18ff */
[----:B------:R-:W-:-:S08]  /*2e60*/  SHF.L.U32 R3, R12, 0x1f, RZ ;  /* 0x0000001f0c037819 */ /* 0x000fd000000006ff */
[----:B------:R-:W1:Y:S02]  /*2e70*/  SYNCS.PHASECHK.TRANS64 P0, [UR4+0xb0], R3 ;  /* 0x0000b003ff0075a7 */ /* 0x000e640008001004 */
[----:B-1----:R-:W-:Y:S05]  /*2e80*/  @P0 BRA `(.L_x_53) ;  /* 0x0000000000080947 */ /* 0x002fea0003800000 */
[----:B------:R-:W1:Y:S02]  /*2e90*/  SYNCS.PHASECHK.TRANS64.TRYWAIT P0, [UR4+0xb0], R3 ;  /* 0x0000b003ff0075a7 */ /* 0x000e640008001104 */
[----:B-1----:R-:W-:Y:S05]  /*2ea0*/  @!P0 BRA `(.L_x_54) ;  /* 0x0000006000008947 */ /* 0x002fea0003800000 */
.L_x_53:
[----:B------:R-:W-:-:S04]  /*2eb0*/  UIADD3 UR7, UPT, UPT, UR5, 0x1, URZ ;  /* 0x0000000105077890 */ /* 0x000fc8000fffe0ff */
[----:B------:R-:W-:-:S04]  /*2ec0*/  UISETP.NE.AND UP0, UPT, UR7, 0x2, UPT ;  /* 0x000000020700788c */ /* 0x000fc8000bf05270 */
[----:B------:R-:W-:Y:S02]  /*2ed0*/  USEL UR8, URZ, 0x1, UP0 ;  /* 0x00000001ff087887 */ /* 0x000fe40008000000 */
[----:B------:R-:W-:-:S04]  /*2ee0*/  USEL UR7, UR7, URZ, UP0 ;  /* 0x000000ff07077287 */ /* 0x000fc80008000000 */
[----:B------:R-:W-:Y:S01]  /*2ef0*/  ULEA UR7, UR7, UR6, 0x3 ;  /* 0x0000000607077291 */ /* 0x000fe2000f8e18ff */
[----:B-1----:R-:W-:-:S04]  /*2f00*/  LOP3.LUT R3, R12, UR8, RZ, 0x3c, !PT ;  /* 0x000000080c037c12 */ /* 0x002fc8000f8e3cff */
[----:B------:R-:W-:-:S04]  /*2f10*/  SHF.L.U32 R0, R3, 0x1f, RZ ;  /* 0x0000001f03007819 */ /* 0x000fc800000006ff */
[----:B------:R-:W1:Y:S02]  /*2f20*/  SYNCS.PHASECHK.TRANS64 P0, [UR7+0xb0], R0 ;  /* 0x0000b000ff0075a7 */ /* 0x000e640008001007 */
[----:B-1----:R-:W-:Y:S05]  /*2f30*/  @P0 EXIT ;  /* 0x000000000000094d */ /* 0x002fea0003800000 */
[----:B------:R-:W-:Y:S02]  /*2f40*/  SHF.L.U32 R3, R3, 0x1f, RZ ;  /* 0x0000001f03037819 */ /* 0x000fe400000006ff */
[----:B------:R-:W-:-:S07]  /*2f50*/  MOV R0, UR7 ;  /* 0x0000000700007c02 */ /* 0x000fce0008000f00 */
.L_x_55:
[----:B-1----:R1:W2:Y:S02]  /*2f60*/  SYNCS.PHASECHK.TRANS64.TRYWAIT P0, [R0+URZ+0xb0], R3 ;  /* 0x0000b003000075a7 */ /* 0x0022a400080011ff */
[----:B--2---:R-:W-:Y:S05]  /*2f70*/  @!P0 NANOSLEEP.SYNCS 0x989680 ;  /* 0x009896800000895d */ /* 0x004fea0003900000 */
[----:B------:R-:W2:Y:S02]  /*2f80*/  @!P0 SYNCS.PHASECHK.TRANS64 P0, [R0+URZ+0xb0], R3 ;  /* 0x0000b003000085a7 */ /* 0x000ea400080010ff */
[----:B--2---:R-:W-:Y:S05]  /*2f90*/  @P0 EXIT ;  /* 0x000000000000094d */ /* 0x004fea0003800000 */
[----:B------:R-:W-:Y:S05]  /*2fa0*/  BRA `(.L_x_55) ;  /* 0xfffffffc00ec7947 */ /* 0x000fea000383ffff */
.L_x_48:
[----:B------:R-:W-:Y:S05]  /*2fb0*/  BRA.U UP4, `(.L_x_56) ;  /* 0x0000000d04d87547 */ /* 0x000fea000b800000 */
[----:B------:R-:W1:Y:S01]  /*2fc0*/  S2UR UR7, SR_CgaCtaId ;  /* 0x00000000000779c3 */ /* 0x000e620000008800 */
[----:B------:R-:W-:Y:S01]  /*2fd0*/  UMOV UR4, 0x40 ;  /* 0x0000004000047882 */ /* 0x000fe20000000000 */
[----:B------:R-:W-:Y:S01]  /*2fe0*/  NOP ;  /* 0x0000000000007918 */ /* 0x000fe20000000000 */
[----:B------:R-:W-:Y:S01]  /*2ff0*/  UMOV UR6, 0x400 ;  /* 0x0000040000067882 */ /* 0x000fe20000000000 */
[----:B-1----:R-:W-:Y:S02]  /*3000*/  ULEA UR5, UR7, UR4, 0x18 ;  /* 0x0000000407057291 */ /* 0x002fe4000f8ec0ff */
[----:B------:R-:W-:-:S07]  /*3010*/  ULEA UR6, UR7, UR6, 0x18 ;  /* 0x0000000607067291 */ /* 0x000fce000f8ec0ff */
[----:B------:R-:W1:Y:S02]  /*3020*/  LDS.U8 R0, [UR5+0x1c] ;  /* 0x00001c05ff007984 */ /* 0x000e640008000000 */
[----:B-1----:R-:W-:-:S13]  /*3030*/  ISETP.NE.AND P0, PT, R0, RZ, PT ;  /* 0x000000ff0000720c */ /* 0x002fda0003f05270 */
[----:B------:R-:W-:Y:S05]  /*3040*/  @P0 BRA `(.L_x_57) ;  /* 0x0000000000580947 */ /* 0x000fea0003800000 */
[----:B------:R-:W-:-:S13]  /*3050*/  ELECT P0, URZ, PT ;  /* 0x0000000000ff782f */ /* 0x000fda0003800000 */
[----:B------:R-:W-:Y:S05]  /*3060*/  @!P0 BRA `(.L_x_58) ;  /* 0x0000000000608947 */ /* 0x000fea0003800000 */
[----:B------:R-:W-:Y:S01]  /*3070*/  UMOV UR4, 0x10 ;  /* 0x0000001000047882 */ /* 0x000fe20000000000 */
[----:B------:R-:W-:Y:S01]  /*3080*/  HFMA2 R0, -RZ, RZ, 0, 5.9604644775390625e-08 ;  /* 0x00000001ff007431 */ /* 0x000fe200000001ff */
[----:B------:R-:W-:-:S03]  /*3090*/  MOV R3, 0xffff ;  /* 0x0000ffff00037802 */ /* 0x000fc60000000f00 */
[----:B------:R-:W-:Y:S04]  /*30a0*/  DEPBAR.LE SB1, 0x36 ;  /* 0x00009d800000791a */ /* 0x000fe80000000000 */
[----:B------:R-:W1:Y:S02]  /*30b0*/  UTCATOMSWS.FIND_AND_SET.ALIGN UP0, UR4, UR4 ;  /* 0x00000004000475e3 */ /* 0x000e640008000800 */
[----:B-1----:R-:W-:Y:S01]  /*30c0*/  MOV R4, UR4 ;  /* 0x0000000400047c02 */ /* 0x002fe20008000f00 */
[----:B------:R-:W-:Y:S06]  /*30d0*/  BRA.U UP0, `(.L_x_59) ;  /* 0x0000000100187547 */ /* 0x000fec000b800000 */
.L_x_60:
[----:B------:R-:W-:Y:S05]  /*30e0*/  NANOSLEEP 0x64 ;  /* 0x000000640000795d */ /* 0x000fea0003800000 */
[----:B------:R-:W-:-:S05]  /*30f0*/  UMOV UR4, 0x10 ;  /* 0x0000001000047882 */ /* 0x000fca0000000000 */
[----:B------:R-:W-:Y:S04]  /*3100*/  DEPBAR.LE SB1, 0x36 ;  /* 0x00009d800000791a */ /* 0x000fe80000000000 */
[----:B------:R-:W1:Y:S02]  /*3110*/  UTCATOMSWS.FIND_AND_SET.ALIGN UP0, UR4, UR4 ;  /* 0x00000004000475e3 */ /* 0x000e640008000800 */
[----:B-1----:R-:W-:Y:S01]  /*3120*/  MOV R4, UR4 ;  /* 0x0000000400047c02 */ /* 0x002fe20008000f00 */
[----:B------:R-:W-:Y:S05]  /*3130*/  BRA.U !UP0, `(.L_x_60) ;  /* 0xfffffffd08e87547 */ /* 0x000fea000b83ffff */
.L_x_59:
[-C--:B------:R-:W-:Y:S02]  /*3140*/  SHF.L.U32 R3, R3, R4.reuse, RZ ;  /* 0x0000000403037219 */ /* 0x080fe400000006ff */
[----:B------:R-:W-:Y:S01]  /*3150*/  SHF.L.U32 R0, R0, R4, RZ ;  /* 0x0000000400007219 */ /* 0x000fe200000006ff */
[----:B------:R-:W-:Y:S02]  /*3160*/  IMAD.SHL.U32 R4, R4, 0x20, RZ ;  /* 0x0000002004047824 */ /* 0x000fe400078e00ff */
[----:B------:R1:W-:Y:S04]  /*3170*/  ATOMS.OR RZ, [UR5+0x14], R3 ;  /* 0x00001403ffff798c */ /* 0x0003e8000b000005 */
[----:B------:R1:W-:Y:S04]  /*3180*/  ATOMS.OR RZ, [UR5+0x18], R0 ;  /* 0x00001800ffff798c */ /* 0x0003e8000b000005 */
[----:B------:R1:W-:Y:S01]  /*3190*/  STS [UR6+0x150], R4 ;  /* 0x00015004ff007988 */ /* 0x0003e20008000806 */
[----:B------:R-:W-:Y:S05]  /*31a0*/  BRA `(.L_x_58) ;  /* 0x0000000000107947 */ /* 0x000fea0003800000 */
.L_x_57:
[----:B------:R-:W-:Y:S02]  /*31b0*/  MOV R0, 0xffffffff ;  /* 0xffffffff00007802 */ /* 0x000fe40000000f00 */
[----:B------:R-:W-:-:S03]  /*31c0*/  MOV R4, 0x31f0 ;  /* 0x000031f000047802 */ /* 0x000fc60000000f00 */
[----:B------:R1:W-:Y:S04]  /*31d0*/  STS [UR6+0x150], R0 ;  /* 0x00015000ff007988 */ /* 0x0003e80008000806 */
[----:B-1---5:R-:W-:Y:S05]  /*31e0*/  CALL.REL.NOINC `($__internal_1_$__cuda_sm10x_tcgen05_guardrail_trap_phase_invalid_during_alloc) ;  /* 0x0000006400487944 */ /* 0x022fea0003c00000 */
.L_x_58:
[----:B------:R-:W-:Y:S05]  /*31f0*/  WARPSYNC.ALL ;  /* 0x0000000000007948 */ /* 0x000fea0003800000 */
[----:B------:R-:W2:Y:S01]  /*3200*/  S2UR UR4, SR_CgaCtaId ;  /* 0x00000000000479c3 */ /* 0x000ea20000008800 */
[----:B------:R-:W-:Y:S01]  /*3210*/  UMOV UR26, 0x400 ;  /* 0x00000400001a7882 */ /* 0x000fe20000000000 */
[----:B------:R-:W-:-:S06]  /*3220*/  NOP ;  /* 0x0000000000007918 */ /* 0x000fcc0000000000 */
[----:B------:R-:W-:Y:S06]  /*3230*/  BAR.ARV 0x6, 0xa0 ;  /* 0x0182800000007b1d */ /* 0x000fec0000002000 */
[----:B------:R-:W3:Y:S01]  /*3240*/  LDCU UR5, c[0x0][0x38c] ;  /* 0x00007180ff0577ac */ /* 0x000ee20008000800 */
[----:B------:R-:W-:Y:S01]  /*3250*/  LOP3.LUT R2, R2, 0xffff, RZ, 0xc0, !PT ;  /* 0x0000ffff02027812 */ /* 0x000fe200078ec0ff */
[----:B------:R-:W-:Y:S01]  /*3260*/  IMAD.MOV.U32 R11, RZ, RZ, 0x1 ;  /* 0x00000001ff0b7424 */ /* 0x000fe200078e00ff */
[----:B------:R-:W-:Y:S01]  /*3270*/  CS2R R8, SRZ ;  /* 0x0000000000087805 */ /* 0x000fe2000001ff00 */
[----:B------:R-:W4:Y:S01]  /*3280*/  LDCU UR7, c[0x0][0x38c] ;  /* 0x00007180ff0777ac */ /* 0x000f220008000800 */
[----:B------:R-:W-:Y:S01]  /*3290*/  R2UR UR27, R2 ;  /* 0x00000000021b72ca */ /* 0x000fe200000e0000 */
[----:B------:R-:W-:Y:S01]  /*32a0*/  IMAD.MOV.U32 R10, RZ, RZ, RZ ;  /* 0x000000ffff0a7224 */ /* 0x000fe200078e00ff */
[----:B------:R-:W-:Y:S01]  /*32b0*/  UMOV UR30, URZ ;  /* 0x000000ff001e7c82 */ /* 0x000fe20008000000 */
[----:B------:R-:W-:Y:S01]  /*32c0*/  UMOV UR24, URZ ;  /* 0x000000ff00187c82 */ /* 0x000fe20008000000 */
[----:B--2---:R-:W-:Y:S01]  /*32d0*/  ULEA UR26, UR4, UR26, 0x18 ;  /* 0x0000001a041a7291 */ /* 0x004fe2000f8ec0ff */
[----:B------:R-:W-:Y:S01]  /*32e0*/  UMOV UR38, 0x0 ;  /* 0x0000000000267882 */ /* 0x000fe20000000000 */
[----:B------:R-:W-:-:S02]  /*32f0*/  UMOV UR39, 0x4200910 ;  /* 0x0420091000277882 */ /* 0x000fc40000000000 */
[----:B------:R-:W-:Y:S02]  /*3300*/  UIADD3 UR4, UPT, UPT, UR26, 0x8800, URZ ;  /* 0x000088001a047890 */ /* 0x000fe4000fffe0ff */
[----:B------:R-:W-:Y:S02]  /*3310*/  UIADD3 UR6, UPT, UPT, UR26, 0x12800, URZ ;  /* 0x000128001a067890 */ /* 0x000fe4000fffe0ff */
[----:B---3--:R-:W-:Y:S01]  /*3320*/  UIADD3 UR5, UPT, UPT, UR5, 0x1f, URZ ;  /* 0x0000001f05057890 */ /* 0x008fe2000fffe0ff */
[----:B-1----:R-:W1:Y:S01]  /*3330*/  LDS R0, [UR26+0x150] ;  /* 0x0001501aff007984 */ /* 0x002e620008000800 */
[----:B------:R-:W-:Y:S01]  /*3340*/  UMOV UR36, 0x0 ;  /* 0x0000000000247882 */ /* 0x000fe20000000000 */
[----:B------:R-:W-:Y:S01]  /*3350*/  UMOV UR37, 0x4200910 ;  /* 0x0420091000257882 */ /* 0x000fe20000000000 */
[----:B------:R-:W-:Y:S02]  /*3360*/  USHF.R.S32.HI UR40, URZ, 0x1f, UR5 ;  /* 0x0000001fff287899 */ /* 0x000fe40008011405 */
[----:B----4-:R-:W-:-:S02]  /*3370*/  UISETP.GE.AND UP4, UPT, UR7, 0x1, UPT ;  /* 0x000000010700788c */ /* 0x010fc4000bf86270 */
[----:B------:R-:W-:Y:S02]  /*3380*/  ULEA.HI UR40, UR40, UR5, URZ, 0x5 ;  /* 0x0000000528287291 */ /* 0x000fe4000f8f28ff */
[----:B------:R-:W-:Y:S02]  /*3390*/  USHF.R.U32.HI UR5, URZ, 0x4, UR4 ;  /* 0x00000004ff057899 */ /* 0x000fe40008011604 */
[----:B------:R-:W-:Y:S02]  /*33a0*/  USHF.R.S32.HI UR40, URZ, 0x5, UR40 ;  /* 0x00000005ff287899 */ /* 0x000fe40008011428 */
[----:B------:R-:W-:Y:S02]  /*33b0*/  USHF.R.U32.HI UR4, URZ, 0x4, UR6 ;  /* 0x00000004ff047899 */ /* 0x000fe40008011606 */
[----:B------:R-:W-:Y:S02]  /*33c0*/  UISETP.LT.AND UP0, UPT, UR40, 0x1, UPT ;  /* 0x000000012800788c */ /* 0x000fe4000bf01270 */
[----:B------:R-:W-:-:S02]  /*33d0*/  ULOP3.LUT UR5, UR5, 0x3fff, URZ, 0xc0, !UPT ;  /* 0x00003fff05057892 */ /* 0x000fc4000f8ec0ff */
[----:B------:R-:W-:Y:S02]  /*33e0*/  ULOP3.LUT UR4, UR4, 0x3fff, URZ, 0xc0, !UPT ;  /* 0x00003fff04047892 */ /* 0x000fe4000f8ec0ff */
[----:B------:R-:W-:Y:S02]  /*33f0*/  USEL UR41, UR40, 0x1, !UP0 ;  /* 0x0000000128297887 */ /* 0x000fe4000c000000 */
[----:B------:R-:W-:Y:S02]  /*3400*/  ULOP3.LUT UR28, UR5, 0x10000, URZ, 0xfc, !UPT ;  /* 0x00010000051c7892 */ /* 0x000fe4000f8efcff */
[----:B------:R-:W-:Y:S02]  /*3410*/  ULOP3.LUT UR29, UR4, 0x10000, URZ, 0xfc, !UPT ;  /* 0x00010000041d7892 */ /* 0x000fe4000f8efcff */
[----:B------:R-:W-:Y:S01]  /*3420*/  UIADD3 UR41, UPT, UPT, -UR41, URZ, URZ ;  /* 0x000000ff29297290 */ /* 0x000fe2000fffe1ff */
[----:B------:R-:W-:Y:S01]  /*3430*/  UMOV UR34, 0x0 ;  /* 0x0000000000227882 */ /* 0x000fe20000000000 */
[----:B------:R-:W-:Y:S01]  /*3440*/  UMOV UR35, 0x4200910 ;  /* 0x0420091000237882 */ /* 0x000fe20000000000 */
[----:B------:R-:W-:Y:S01]  /*3450*/  UMOV UR32, 0x0 ;  /* 0x0000000000207882 */ /* 0x000fe20000000000 */
[----:B------:R-:W-:Y:S01]  /*3460*/  UMOV UR33, 0x4200910 ;  /* 0x0420091000217882 */ /* 0x000fe20000000000 */
[----:B-1----:R-:W-:-:S15]  /*3470*/  R2UR UR42, R0 ;  /* 0x00000000002a72ca */ /* 0x002fde00000e0000 */
.L_x_67:
[----:B------:R-:W-:Y:S02]  /*3480*/  LEA R0, R10, UR26, 0x3 ;  /* 0x0000001a0a007c11 */ /* 0x000fe4000f8e18ff */
[----:B------:R-:W-:Y:S02]  /*3490*/  SHF.L.U32 R5, R9, 0x1f, RZ ;  /* 0x0000001f09057819 */ /* 0x000fe400000006ff */
[----:B------:R-:W-:Y:S01]  /*34a0*/  PLOP3.LUT P0, PT, PT, PT, UP4, 0x80, 0x8 ;  /* 0x000000000008781c */ /* 0x000fe20003f0f048 */
[----:B------:R-:W-:Y:S01]  /*34b0*/  VIADD R3, R0, 0xb0 ;  /* 0x000000b000037836 */ /* 0x000fe20000000000 */
[----:B-1----:R-:W1:Y:S02]  /*34c0*/  SYNCS.PHASECHK.TRANS64.TRYWAIT P1, [R0+URZ+0xa0], R5 ;  /* 0x0000a005000075a7 */ /* 0x002e6400080211ff */
[----:B-1-3--:R-:W-:Y:S09]  /*34d0*/  @!P1 BRA `(.L_x_61) ;  /* 0x00000058008c9947 */ /* 0x00aff20003800000 */
.L_x_156:
[----:B------:R-:W-:Y:S01]  /*34e0*/  LEA R4, R10, UR26, 0x4 ;  /* 0x0000001a0a047c11 */ /* 0x000fe2000f8e20ff */
[----:B------:R-:W-:Y:S01]  /*34f0*/  @UP4 ULEA UR4, UR24, UR26, 0x3 ;  /* 0x0000001a18044291 */ /* 0x000fe2000f8e18ff */
[----:B------:R-:W-:Y:S01]  /*3500*/  PLOP3.LUT P2, PT, PT, PT, PT, 0x80, 0x8 ;  /* 0x000000000008781c */ /* 0x000fe20003f4f070 */
[----:B------:R-:W-:Y:S01]  /*3510*/  ULEA UR31, UR30, UR26, 0x3 ;  /* 0x0000001a1e1f7291 */ /* 0x000fe2000f8e18ff */
[----:B------:R-:W-:Y:S02]  /*3520*/  PRMT R3, RZ, 0x654, R3 ;  /* 0x00000654ff037816 */ /* 0x000fe40000000003 */
[----:B-1----:R-:W1:Y:S01]  /*3530*/  LDS.128 R4, [R4+0x130] ;  /* 0x0001300004047984 */ /* 0x002e620000000c00 */
[----:B------:R-:W-:Y:S02]  /*3540*/  @P0 SHF.L.U32 R2, R8, 0x1f, RZ ;  /* 0x0000001f08020819 */ /* 0x000fe400000006ff */
[----:B------:R-:W-:Y:S01]  /*3550*/  SHF.L.U32 R0, R11, 0x1f, RZ ;  /* 0x0000001f0b007819 */ /* 0x000fe200000006ff */
[----:B------:R-:W-:Y:S01]  /*3560*/  @!PT LDS RZ, [RZ] ;  /* 0x00000000fffff984 */ /* 0x000fe20000000800 */
[----:B------:R-:W-:Y:S01]  /*3570*/  @!PT LDS RZ, [RZ] ;  /* 0x00000000fffff984 */ /* 0x000fe20000000800 */
[----:B------:R-:W-:Y:S01]  /*3580*/  @!PT LDS RZ, [RZ] ;  /* 0x00000000fffff984 */ /* 0x000fe20000000800 */
[----:B------:R-:W-:Y:S01]  /*3590*/  @!PT LDS RZ, [RZ] ;  /* 0x00000000fffff984 */ /* 0x000fe20000000800 */
[----:B------:R2:W-:Y:S06]  /*35a0*/  MEMBAR.ALL.CTA ;  /* 0x0000000000007992 */ /* 0x0005ec0000008000 */
[----:B--2---:R-:W2:Y:S02]  /*35b0*/  FENCE.VIEW.ASYNC.S ;  /* 0x00000000000073c6 */ /* 0x004ea40000000000 */
[----:B--2---:R2:W-:Y:S01]  /*35c0*/  SYNCS.ARRIVE.TRANS64.RED.A1T0 RZ, [R3+URZ], RZ ;  /* 0x000000ff03ff79a7 */ /* 0x0045e200081004ff */
[----:B------:R2:W3:Y:S01]  /*35d0*/  @P0 SYNCS.PHASECHK.TRANS64.TRYWAIT P2, [UR4], R2 ;  /* 0x00000002ff0005a7 */ /* 0x0004e20008041104 */
[----:B------:R-:W-:Y:S01]  /*35e0*/  ULEA.HI UR4, UR30, UR30, URZ, 0x1 ;  /* 0x0000001e1e047291 */ /* 0x000fe2000f8f08ff */
[----:B-1----:R-:W-:-:S03]  /*35f0*/  LOP3.LUT P1, RZ, R6, 0x1, RZ, 0xc0, !PT ;  /* 0x0000000106ff7812 */ /* 0x002fc6000782c0ff */
[----:B------:R-:W-:Y:S02]  /*3600*/  USHF.L.U32 UR11, UR4, 0x6, URZ ;  /* 0x00000006040b7899 */ /* 0x000fe400080006ff */
[----:B------:R-:W-:Y:S02]  /*3610*/  ULOP3.LUT UR4, UR4, 0xffe, URZ, 0xc0, !UPT ;  /* 0x00000ffe04047892 */ /* 0x000fe4000f8ec0ff */
[----:B------:R-:W-:Y:S02]  /*3620*/  ULOP3.LUT UR11, UR11, 0xffffff80, URZ, 0xc0, !UPT ;  /* 0xffffff800b0b7892 */ /* 0x000fe4000f8ec0ff */
[----:B------:R-:W-:Y:S02]  /*3630*/  UIADD3 UR4, UPT, UPT, -UR4, UR30, URZ ;  /* 0x0000001e04047290 */ /* 0x000fe4000fffe1ff */
[----:B------:R-:W-:Y:S01]  /*3640*/  UIADD3 UR11, UPT, UPT, UR42, UR11, URZ ;  /* 0x0000000b2a0b7290 */ /* 0x000fe2000fffe0ff */
[----:B------:R-:W1:Y:S03]  /*3650*/  SYNCS.PHASECHK.TRANS64.TRYWAIT P0, [UR31+0xe0], R0 ;  /* 0x0000e000ff0075a7 */ /* 0x000e66000800111f */
[----:B------:R-:W-:Y:S01]  /*3660*/  ULEA UR11, UR4, UR11, 0x14 ;  /* 0x0000000b040b7291 */ /* 0x000fe2000f8ea0ff */
[----:B-123--:R-:W-:Y:S11]  /*3670*/  @!P0 BRA `(.L_x_62) ;  /* 0x0000005800388947 */ /* 0x00eff60003800000 */
.L_x_158:
[----:B------:R-:W-:Y:S01]  /*3680*/  IADD3 R10, PT, PT, R10, 0x1, RZ ;  /* 0x000000010a0a7810 */ /* 0x000fe20007ffe0ff */
[----:B------:R-:W-:Y:S06]  /*3690*/  BRA.U !UP4, `(.L_x_63) ;  /* 0x000000010cc07547 */ /* 0x000fec000b800000 */
[----:B------:R-:W-:Y:S01]  /*36a0*/  UPLOP3.LUT UP2, UPT, UPT, UPT, UPT, 0x40, 0x4 ;  /* 0x000000000004789c */ /* 0x000fe20003f4e870 */
[----:B------:R-:W-:Y:S01]  /*36b0*/  UMOV UR23, UR41 ;  /* 0x0000002900177c82 */ /* 0x000fe20008000000 */
[----:B------:R-:W-:Y:S01]  /*36c0*/  UMOV UR22, UR40 ;  /* 0x0000002800167c82 */ /* 0x000fe20008000000 */
[----:B------:R-:W-:-:S08]  /*36d0*/  UMOV UR10, UR24 ;  /* 0x00000018000a7c82 */ /* 0x000fd00008000000 */
.L_x_66:
[----:B------:R-:W-:Y:S02]  /*36e0*/  UIADD3 UR23, UPT, UPT, UR23, 0x1, URZ ;  /* 0x0000000117177890 */ /* 0x000fe4000fffe0ff */
[----:B--2---:R-:W-:Y:S02]  /*36f0*/  ULEA UR5, UR10, UR26, 0x3 ;  /* 0x0000001a0a057291 */ /* 0x004fe4000f8e18ff */
[----:B------:R-:W-:Y:S01]  /*3700*/  UISETP.NE.AND UP3, UPT, UR23, URZ, UPT ;  /* 0x000000ff1700728c */ /* 0x000fe2000bf65270 */
[----:B---3--:R-:W-:Y:S10]  /*3710*/  @P2 BRA `(.L_x_64) ;  /* 0x00000000000c2947 */ /* 0x008ff40003800000 */
[----:B-1----:R-:W-:Y:S04]  /*3720*/  SHF.L.U32 R3, R8, 0x1f, RZ ;  /* 0x0000001f08037819 */ /* 0x002fe800000006ff */
[----:B------:R-:W1:Y:S02]  /*3730*/  SYNCS.PHASECHK.TRANS64.TRYWAIT P0, [UR5], R3 ;  /* 0x00000003ff0075a7 */ /* 0x000e640008001105 */
[----:B-1----:R-:W-:Y:S05]  /*3740*/  @!P0 BRA `(.L_x_65) ;  /* 0x00000058001c8947 */ /* 0x002fea0003800000 */
.L_x_64:
[----:B------:R-:W-:Y:S01]  /*3750*/  UISETP.NE.AND UP0, UPT, UR22, 0x1, UPT ;  /* 0x000000011600788c */ /* 0x000fe2000bf05270 */
[----:B------:R-:W-:Y:S01]  /*3760*/  PLOP3.LUT P2, PT, PT, PT, PT, 0x80, 0x8 ;  /* 0x000000000008781c */ /* 0x000fe20003f4f070 */
[----:B------:R-:W-:Y:S02]  /*3770*/  UIADD3 UR4, UPT, UPT, UR10, 0x1, URZ ;  /* 0x000000010a047890 */ /* 0x000fe4000fffe0ff */
[----:B------:R-:W-:Y:S02]  /*3780*/  UIADD3 UR25, UPT, UPT, UR5, 0x28, URZ ;  /* 0x0000002805197890 */ /* 0x000fe4000fffe0ff */
[----:B------:R-:W-:Y:S01]  /*3790*/  UISETP.NE.AND UP1, UPT, UR4, 0x5, UPT ;  /* 0x000000050400788c */ /* 0x000fe2000bf25270 */
[----:B------:R-:W-:Y:S01]  /*37a0*/  PLOP3.LUT P0, PT, PT, PT, UP0, 0x80, 0x8 ;  /* 0x000000000008781c */ /* 0x000fe20003f0f008 */
[----:B------:R-:W-:Y:S02]  /*37b0*/  UIADD3 UR22, UPT, UPT, UR22, -0x1, URZ ;  /* 0xffffffff16167890 */ /* 0x000fe4000fffe0ff */
[----:B------:R-:W-:Y:S02]  /*37c0*/  USEL UR6, URZ, 0x1, UP1 ;  /* 0x00000001ff067887 */ /* 0x000fe40008800000 */
[----:B------:R-:W-:Y:S01]  /*37d0*/  USEL UR24, UR4, URZ, UP1 ;  /* 0x000000ff04187287 */ /* 0x000fe20008800000 */
[----:B------:R-:W-:Y:S01]  /*37e0*/  UMOV UR7, 0x40004040 ;  /* 0x4000404000077882 */ /* 0x000fe20000000000 */
[----:B------:R-:W-:Y:S02]  /*37f0*/  UMOV UR5, 0x40004040 ;  /* 0x4000404000057882 */ /* 0x000fe40000000000 */
[----:B------:R-:W-:Y:S01]  /*3800*/  @UP0 ULEA UR4, UR24, UR26, 0x3 ;  /* 0x0000001a18040291 */ /* 0x000fe2000f8e18ff */
[----:B------:R-:W-:Y:S01]  /*3810*/  LOP3.LUT R8, R8, UR6, RZ, 0x3c, !PT ;  /* 0x0000000608087c12 */ /* 0x000fe2000f8e3cff */
[----:B------:R-:W-:Y:S01]  /*3820*/  ULEA UR6, UR10, UR29, 0xa ;  /* 0x0000001d0a067291 */ /* 0x000fe2000f8e50ff */
[----:B------:R-:W-:Y:S02]  /*3830*/  UMOV UR21, 0x40004040 ;  /* 0x4000404000157882 */ /* 0x000fe40000000000 */
[----:B-1----:R-:W-:Y:S01]  /*3840*/  @P0 SHF.L.U32 R0, R8, 0x1f, RZ ;  /* 0x0000001f08000819 */ /* 0x002fe200000006ff */
[----:B------:R-:W-:Y:S02]  /*3850*/  UIADD3 UR20, UPT, UPT, UR6, 0x2, URZ ;  /* 0x0000000206147890 */ /* 0x000fe4000fffe0ff */
[----:B------:R-:W-:Y:S01]  /*3860*/  UIADD3 UR16, UPT, UPT, UR6, 0x4, URZ ;  /* 0x0000000406107890 */ /* 0x000fe2000fffe0ff */
[----:B------:R2:W3:Y:S01]  /*3870*/  @P0 SYNCS.PHASECHK.TRANS64.TRYWAIT P2, [UR4], R0 ;  /* 0x00000000ff0005a7 */ /* 0x0004e20008041104 */
[----:B------:R-:W-:Y:S02]  /*3880*/  ULEA UR4, UR10, UR28, 0x9 ;  /* 0x0000001c0a047291 */ /* 0x000fe4000f8e48ff */
[----:B------:R-:W-:Y:S02]  /*3890*/  UIADD3 UR12, UPT, UPT, UR6, 0x6, URZ ;  /* 0x00000006060c7890 */ /* 0x000fe4000fffe0ff */
[----:B------:R-:W-:Y:S02]  /*38a0*/  UIADD3 UR18, UPT, UPT, UR4, 0x2, URZ ;  /* 0x0000000204127890 */ /* 0x000fe4000fffe0ff */
[----:B------:R-:W-:Y:S02]  /*38b0*/  UIADD3 UR14, UPT, UPT, UR4, 0x4, URZ ;  /* 0x00000004040e7890 */ /* 0x000fe4000fffe0ff */
[----:B------:R-:W-:Y:S01]  /*38c0*/  UIADD3 UR8, UPT, UPT, UR4, 0x6, URZ ;  /* 0x0000000604087890 */ /* 0x000fe2000fffe0ff */
[----:B------:R2:W-:Y:S01]  /*38d0*/  UTCHMMA gdesc[UR4], gdesc[UR6], tmem[UR11], tmem[UR38], idesc[UR39], UP2 ;  /* 0x00ff2606040075ea */ /* 0x0005e2000900000b */
[----:B------:R-:W-:Y:S01]  /*38e0*/  UPLOP3.LUT UP2, UPT, UPT, UPT, UPT, 0x80, 0x8 ;  /* 0x000000000008789c */ /* 0x000fe20003f4f070 */
[----:B------:R-:W-:Y:S01]  /*38f0*/  UMOV UR19, 0x40004040 ;  /* 0x4000404000137882 */ /* 0x000fe20000000000 */
[----:B------:R-:W-:Y:S01]  /*3900*/  UMOV UR17, 0x40004040 ;  /* 0x4000404000117882 */ /* 0x000fe20000000000 */
[----:B------:R2:W-:Y:S01]  /*3910*/  UTCHMMA gdesc[UR18], gdesc[UR20], tmem[UR11], tmem[UR36], idesc[UR37], UPT ;  /* 0x00ff2414120075ea */ /* 0x0005e2000b80000b */
[----:B------:R-:W-:Y:S01]  /*3920*/  UMOV UR15, 0x40004040 ;  /* 0x40004040000f7882 */ /* 0x000fe20000000000 */
[----:B------:R-:W-:Y:S01]  /*3930*/  UMOV UR13, 0x40004040 ;  /* 0x40004040000d7882 */ /* 0x000fe20000000000 */
[----:B------:R-:W-:Y:S01]  /*3940*/  UMOV UR9, 0x40004040 ;  /* 0x4000404000097882 */ /* 0x000fe20000000000 */
[----:B------:R2:W-:Y:S01]  /*3950*/  UTCHMMA gdesc[UR14], gdesc[UR16], tmem[UR11], tmem[UR34], idesc[UR35], UPT ;  /* 0x00ff22100e0075ea */ /* 0x0005e2000b80000b */
[----:B------:R2:W-:Y:S01]  /*3960*/  UTCHMMA gdesc[UR8], gdesc[UR12], tmem[UR11], tmem[UR32], idesc[UR33], UPT ;  /* 0x00ff200c080075ea */ /* 0x0005e2000b80000b */
[----:B------:R2:W-:Y:S01]  /*3970*/  UTCBAR.MULTICAST [UR25], URZ, UR27 ;  /* 0x000000ff190073e9 */ /* 0x0005e2000800081b */
[----:B------:R-:W-:Y:S01]  /*3980*/  UMOV UR10, UR24 ;  /* 0x00000018000a7c82 */ /* 0x000fe20008000000 */
[----:B------:R-:W-:Y:S05]  /*3990*/  BRA.U UP3, `(.L_x_66) ;  /* 0xfffffffd03507547 */ /* 0x000fea000b83ffff */
.L_x_63:
[----:B--2---:R-:W-:Y:S01]  /*39a0*/  UIADD3 UR4, UPT, UPT, UR30, 0x1, URZ ;  /* 0x000000011e047890 */ /* 0x004fe2000fffe0ff */
[C---:B------:R-:W-:Y:S01]  /*39b0*/  ISETP.NE.AND P0, PT, R10.reuse, 0x2, PT ;  /* 0x000000020a00780c */ /* 0x040fe20003f05270 */
[----:B------:R-:W-:Y:S02]  /*39c0*/  UIADD3 UR5, UPT, UPT, UR31, 0xc0, URZ ;  /* 0x000000c01f057890 */ /* 0x000fe4000fffe0ff */
[----:B------:R-:W-:Y:S01]  /*39d0*/  UISETP.NE.AND UP0, UPT, UR4, 0x4, UPT ;  /* 0x000000040400788c */ /* 0x000fe2000bf05270 */
[----:B-1----:R-:W-:Y:S02]  /*39e0*/  SEL R0, RZ, 0x1, P0 ;  /* 0x00000001ff007807 */ /* 0x002fe40000000000 */
[----:B------:R-:W-:Y:S01]  /*39f0*/  SEL R10, R10, RZ, P0 ;  /* 0x000000ff0a0a7207 */ /* 0x000fe20000000000 */
[----:B------:R-:W-:Y:S01]  /*3a00*/  USEL UR6, URZ, 0x1, UP0 ;  /* 0x00000001ff067887 */ /* 0x000fe20008000000 */
[----:B------:R-:W-:Y:S01]  /*3a10*/  LOP3.LUT R9, R9, R0, RZ, 0x3c, !PT ;  /* 0x0000000009097212 */ /* 0x000fe200078e3cff */
[----:B------:R-:W-:Y:S01]  /*3a20*/  USEL UR30, UR4, URZ, UP0 ;  /* 0x000000ff041e7287 */ /* 0x000fe20008000000 */
[----:B------:R1:W-:Y:S03]  /*3a30*/  UTCBAR [UR5], URZ ;  /* 0x000000ff050073e9 */ /* 0x0003e600080000ff */
[----:B------:R-:W-:Y:S01]  /*3a40*/  LOP3.LUT R11, R11, UR6, RZ, 0x3c, !PT ;  /* 0x000000060b0b7c12 */ /* 0x000fe2000f8e3cff */
[----:B------:R-:W-:Y:S07]  /*3a50*/  @P1 BRA `(.L_x_67) ;  /* 0xfffffff800881947 */ /* 0x000fee000383ffff */
[----:B------:R-:W2:Y:S01]  /*3a60*/  S2UR UR8, SR_CgaCtaId ;  /* 0x00000000000879c3 */ /* 0x000ea20000008800 */
[----:B------:R-:W-:Y:S01]  /*3a70*/  ELECT P0, URZ, PT ;  /* 0x0000000000ff782f */ /* 0x000fe20003800000 */
[----:B------:R-:W-:Y:S01]  /*3a80*/  IMAD.MOV.U32 R0, RZ, RZ, 0x1 ;  /* 0x00000001ff007424 */ /* 0x000fe200078e00ff */
[----:B------:R-:W-:Y:S01]  /*3a90*/  UIADD3 UR26, UPT, UPT, UR26, 0xe0, URZ ;  /* 0x000000e01a1a7890 */ /* 0x000fe2000fffe0ff */
[----:B------:R-:W-:Y:S01]  /*3aa0*/  SHF.L.U32 R3, R11, 0x1f, RZ ;  /* 0x0000001f0b037819 */ /* 0x000fe200000006ff */
[----:B------:R-:W-:-:S03]  /*3ab0*/  UMOV UR4, 0x40 ;  /* 0x0000004000047882 */ /* 0x000fc60000000000 */
[----:B------:R-:W-:Y:S01]  /*3ac0*/  UVIRTCOUNT.DEALLOC.SMPOOL 0x80 ;  /* 0x000000800000784c */ /* 0x000fe20000000000 */
[----:B--2---:R-:W-:Y:S02]  /*3ad0*/  ULEA UR8, UR8, UR4, 0x18 ;  /* 0x0000000408087291 */ /* 0x004fe4000f8ec0ff */
[----:B------:R-:W-:-:S07]  /*3ae0*/  ULEA UR4, UR30, UR26, 0x3 ;  /* 0x0000001a1e047291 */ /* 0x000fce000f8e18ff */
[----:B------:R2:W-:Y:S02]  /*3af0*/  @P0 STS.U8 [UR8+0x1c], R0 ;  /* 0x00001c00ff000988 */ /* 0x0005e40008000008 */
[----:B------:R-:W4:Y:S02]  /*3b00*/  SYNCS.PHASECHK.TRANS64.TRYWAIT P0, [UR4], R3 ;  /* 0x00000003ff0075a7 */ /* 0x000f240008001104 */
[----:B--2-4-:R-:W-:Y:S05]  /*3b10*/  @!P0 BRA `(.L_x_68) ;  /* 0x0000005400408947 */ /* 0x014fea0003800000 */
.L_x_161:
[----:B------:R-:W-:-:S04]  /*3b20*/  UIADD3 UR4, UPT, UPT, UR30, 0x1, URZ ;  /* 0x000000011e047890 */ /* 0x000fc8000fffe0ff */
[----:B------:R-:W-:-:S04]  /*3b30*/  UISETP.NE.AND UP0, UPT, UR4, 0x4, UPT ;  /* 0x000000040400788c */ /* 0x000fc8000bf05270 */
[----:B------:R-:W-:Y:S02]  /*3b40*/  USEL UR6, URZ, 0x1, UP0 ;  /* 0x00000001ff067887 */ /* 0x000fe40008000000 */
[----:B------:R-:W-:-:S04]  /*3b50*/  USEL UR4, UR4, URZ, UP0 ;  /* 0x000000ff04047287 */ /* 0x000fc80008000000 */
[----:B-1----:R-:W-:Y:S01]  /*3b60*/  ULEA UR5, UR4, UR26, 0x3 ;  /* 0x0000001a04057291 */ /* 0x002fe2000f8e18ff */
[----:B------:R-:W-:-:S04]  /*3b70*/  LOP3.LUT R2, R11, UR6, RZ, 0x3c, !PT ;  /* 0x000000060b027c12 */ /* 0x000fc8000f8e3cff */
[----:B--2---:R-:W-:-:S04]  /*3b80*/  SHF.L.U32 R3, R2, 0x1f, RZ ;  /* 0x0000001f02037819 */ /* 0x004fc800000006ff */
[----:B------:R-:W1:Y:S02]  /*3b90*/  SYNCS.PHASECHK.TRANS64.TRYWAIT P0, [UR5], R3 ;  /* 0x00000003ff0075a7 */ /* 0x000e640008001105 */
[----:B-1----:R-:W-:Y:S05]  /*3ba0*/  @!P0 BRA `(.L_x_69) ;  /* 0x0000005400348947 */ /* 0x002fea0003800000 */
.L_x_163:
        /* <DEDUP_REMOVED lines=9> */
.L_x_165:
[----:B------:R-:W-:-:S04]  /*3c40*/  UIADD3 UR4, UPT, UPT, UR4, 0x1, URZ ;  /* 0x0000000104047890 */ /* 0x000fc8000fffe0ff */
[----:B------:R-:W-:-:S04]  /*3c50*/  UISETP.NE.AND UP0, UPT, UR4, 0x4, UPT ;  /* 0x000000040400788c */ /* 0x000fc8000bf05270 */
[----:B------:R-:W-:Y:S02]  /*3c60*/  USEL UR5, URZ, 0x1, UP0 ;  /* 0x00000001ff057887 */ /* 0x000fe40008000000 */
[----:B------:R-:W-:-:S04]  /*3c70*/  USEL UR4, UR4, URZ, UP0 ;  /* 0x000000ff04047287 */ /* 0x000fc80008000000 */
[----:B------:R-:W-:Y:S01]  /*3c80*/  ULEA UR4, UR4, UR26, 0x3 ;  /* 0x0000001a04047291 */ /* 0x000fe2000f8e18ff */
[----:B-1----:R-:W-:-:S04]  /*3c90*/  LOP3.LUT R3, R2, UR5, RZ, 0x3c, !PT ;  /* 0x0000000502037c12 */ /* 0x002fc8000f8e3cff */
[----:B------:R-:W-:-:S04]  /*3ca0*/  SHF.L.U32 R3, R3, 0x1f, RZ ;  /* 0x0000001f03037819 */ /* 0x000fc800000006ff */
[----:B------:R-:W1:Y:S02]  /*3cb0*/  SYNCS.PHASECHK.TRANS64.TRYWAIT P0, [UR4], R3 ;  /* 0x00000003ff0075a7 */ /* 0x000e640008001104 */
[----:B-1----:R-:W-:Y:S05]  /*3cc0*/  @!P0 BRA `(.L_x_71) ;  /* 0x00000054001c8947 */ /* 0x002fea0003800000 */
.L_x_167:
[----:B------:R-:W-:Y:S01]  /*3cd0*/  NOP ;  /* 0x0000000000007918 */ /* 0x000fe20000000000 */
[----:B-1----:R-:W1:Y:S01]  /*3ce0*/  LDS R0, [UR8+0x14] ;  /* 0x00001408ff007984 */ /* 0x002e620008000800 */
[----:B------:R-:W-:Y:S01]  /*3cf0*/  ULOP3.LUT UR4, UR42, 0xffff, URZ, 0xc0, !UPT ;  /* 0x0000ffff2a047892 */ /* 0x000fe2000f8ec0ff */
[----:B------:R-:W-:Y:S01]  /*3d00*/  UMOV UR5, 0xffff ;  /* 0x0000ffff00057882 */ /* 0x000fe20000000000 */
[----:B------:R-:W-:Y:S02]  /*3d10*/  UMOV UR6, 0x1 ;  /* 0x0000000100067882 */ /* 0x000fe40000000000 */
[----:B------:R-:W-:-:S04]  /*3d20*/  USHF.R.U32.HI UR4, URZ, 0x5, UR4 ;  /* 0x00000005ff047899 */ /* 0x000fc80008011604 */
[----:B------:R-:W-:Y:S02]  /*3d30*/  USHF.L.U32 UR5, UR5, UR4, URZ ;  /* 0x0000000405057299 */ /* 0x000fe400080006ff */
[----:B------:R-:W-:-:S04]  /*3d40*/  USHF.L.U32 UR4, UR6, UR4, URZ ;  /* 0x0000000406047299 */ /* 0x000fc800080006ff */
[----:B-1----:R-:W-:-:S04]  /*3d50*/  LOP3.LUT R0, R0, UR5, RZ, 0xc0, !PT ;  /* 0x0000000500007c12 */ /* 0x002fc8000f8ec0ff */
[----:B------:R-:W-:-:S13]  /*3d60*/  ISETP.NE.AND P0, PT, R0, UR5, PT ;  /* 0x0000000500007c0c */ /* 0x000fda000bf05270 */
[----:B------:R-:W-:Y:S05]  /*3d70*/  @P0 BRA `(.L_x_72) ;  /* 0x0000000000580947 */ /* 0x000fea0003800000 */
[----:B------:R-:W1:Y:S02]  /*3d80*/  LDS R0, [UR8+0x18] ;  /* 0x00001808ff007984 */ /* 0x000e640008000800 */
[----:B-1----:R-:W-:-:S04]  /*3d90*/  LOP3.LUT R0, R0, UR4, RZ, 0xc0, !PT ;  /* 0x0000000400007c12 */ /* 0x002fc8000f8ec0ff */
[----:B------:R-:W-:-:S13]  /*3da0*/  ISETP.NE.AND P0, PT, R0, UR4, PT ;  /* 0x0000000400007c0c */ /* 0x000fda000bf05270 */
[----:B------:R-:W-:Y:S05]  /*3db0*/  @P0 BRA `(.L_x_73) ;  /* 0x00000000003c0947 */ /* 0x000fea0003800000 */
[----:B------:R-:W1:Y:S01]  /*3dc0*/  S2R R2, SR_LANEID ;  /* 0x0000000000027919 */ /* 0x000e620000000000 */
[----:B------:R-:W-:Y:S01]  /*3dd0*/  ULOP3.LUT UR5, URZ, UR5, URZ, 0x33, !UPT ;  /* 0x00000005ff057292 */ /* 0x000fe2000f8e33ff */
[----:B------:R-:W-:Y:S01]  /*3de0*/  LOP3.LUT R4, RZ, UR4, RZ, 0x33, !PT ;  /* 0x00000004ff047c12 */ /* 0x000fe2000f8e33ff */
[----:B------:R-:W-:Y:S02]  /*3df0*/  VOTEU.ANY UR4, UPT, PT ;  /* 0x0000000000047886 */ /* 0x000fe400038e0100 */
[----:B------:R-:W-:Y:S01]  /*3e00*/  UFLO.U32 UR4, UR4 ;  /* 0x00000004000472bd */ /* 0x000fe200080e0000 */
[----:B------:R-:W2:Y:S01]  /*3e10*/  REDUX UR6, R4 ;  /* 0x00000000040673c4 */ /* 0x000ea20000000000 */
[----:B------:R-:W-:-:S06]  /*3e20*/  IMAD.U32 R0, RZ, RZ, UR5 ;  /* 0x00000005ff007e24 */ /* 0x000fcc000f8e00ff */
[----:B------:R4:W-:Y:S01]  /*3e30*/  UTCATOMSWS.AND URZ, UR5 ;  /* 0x0000000500ff79e3 */ /* 0x0009e20008000000 */
[----:B------:R-:W3:Y:S01]  /*3e40*/  REDUX UR7, R0 ;  /* 0x00000000000773c4 */ /* 0x000ee20000000000 */
[----:B-1----:R-:W-:Y:S01]  /*3e50*/  ISETP.EQ.U32.AND P0, PT, R2, UR4, PT ;  /* 0x0000000402007c0c */ /* 0x002fe2000bf02070 */
[----:B--2---:R-:W-:Y:S01]  /*3e60*/  IMAD.U32 R2, RZ, RZ, UR6 ;  /* 0x00000006ff027e24 */ /* 0x004fe2000f8e00ff */
[----:B---3--:R-:W-:-:S11]  /*3e70*/  MOV R3, UR7 ;  /* 0x0000000700037c02 */ /* 0x008fd60008000f00 */
[----:B------:R4:W-:Y:S04]  /*3e80*/  @P0 ATOMS.AND RZ, [UR8+0x14], R3 ;  /* 0x00001403ffff098c */ /* 0x0009e8000a800008 */
[----:B------:R4:W-:Y:S01]  /*3e90*/  @P0 ATOMS.AND RZ, [UR8+0x18], R2 ;  /* 0x00001802ffff098c */ /* 0x0009e2000a800008 */
[----:B------:R-:W-:Y:S05]  /*3ea0*/  BRA `(.L_x_74) ;  /* 0x0000000000147947 */ /* 0x000fea0003800000 */
.L_x_73:
[----:B------:R-:W-:Y:S02]  /*3eb0*/  MOV R2, 0x3ed0 ;  /* 0x00003ed000027802 */ /* 0x000fe40000000f00 */
[----:B---3-5:R-:W-:Y:S05]  /*3ec0*/  CALL.REL.NOINC `($__internal_0_$__cuda_sm10x_tcgen05_guardrail_trap_col_being_dealloced_not_returned_by_alloc) ;  /* 0x0000005800047944 */ /* 0x028fea0003c00000 */
[----:B------:R-:W-:Y:S05]  /*3ed0*/  BRA `(.L_x_74) ;  /* 0x0000000000087947 */ /* 0x000fea0003800000 */
.L_x_72:
[----:B------:R-:W-:Y:S02]  /*3ee0*/  MOV R2, 0x3f00 ;  /* 0x00003f0000027802 */ /* 0x000fe40000000f00 */
[----:B---3-5:R-:W-:Y:S05]  /*3ef0*/  CALL.REL.NOINC `($__internal_2_$__cuda_sm10x_tcgen05_guardrail_trap_unallocated_columns_being_dealloced) ;  /* 0x0000005800107944 */ /* 0x028fea0003c00000 */
.L_x_74:
[----:B------:R-:W-:Y:S01]  /*3f00*/  NOP ;  /* 0x0000000000007918 */ /* 0x000fe20000000000 */
[----:B----4-:R-:W-:Y:S05]  /*3f10*/  EXIT ;  /* 0x000000000000794d */ /* 0x010fea0003800000 */
.L_x_56:
[----:B------:R-:W-:-:S09]  /*3f20*/  UISETP.NE.OR UP0, UPT, UR17, 0x3, !UP3 ;  /* 0x000000031100788c */ /* 0x000fd2000df05670 */
[----:B------:R-:W-:Y:S05]  /*3f30*/  BRA.U UP0, `(.L_x_75) ;  /* 0x00000011005c7547 */ /* 0x000fea000b800000 */
[----:B------:R-:W1:Y:S01]  /*3f40*/  S2UR UR10, SR_CgaCtaId ;  /* 0x00000000000a79c3 */ /* 0x000e620000008800 */
[----:B------:R-:W2:Y:S01]  /*3f50*/  LDCU UR31, c[0x0][0x370] ;  /* 0x00006e00ff1f77ac */ /* 0x000ea20008000800 */
[----:B------:R-:W-:Y:S02]  /*3f60*/  HFMA2 R13, -RZ, RZ, 0, 0 ;  /* 0x00000000ff0d7431 */ /* 0x000fe400000001ff */
[----:B------:R-:W-:Y:S01]  /*3f70*/  IMAD.MOV.U32 R15, RZ, RZ, 0x1 ;  /* 0x00000001ff0f7424 */ /* 0x000fe200078e00ff */
[----:B------:R-:W-:Y:S01]  /*3f80*/  MOV R7, 0x2000 ;  /* 0x0000200000077802 */ /* 0x000fe20000000f00 */
[----:B------:R-:W2:Y:S01]  /*3f90*/  LDCU.128 UR44, c[0x0][0xb10] ;  /* 0x00016200ff2c77ac */ /* 0x000ea20008000c00 */
[----:B------:R-:W-:Y:S01]  /*3fa0*/  IMAD.MOV.U32 R14, RZ, RZ, RZ ;  /* 0x000000ffff0e7224 */ /* 0x000fe200078e00ff */
[----:B------:R-:W3:Y:S01]  /*3fb0*/  LDC.64 R16, c[0x0][0x348] ;  /* 0x0000d200ff107b82 */ /* 0x000ee20000000a00 */
[----:B------:R-:W4:Y:S01]  /*3fc0*/  LDCU UR30, c[0x0][0x374] ;  /* 0x00006e80ff1e77ac */ /* 0x000f220008000800 */
[----:B------:R-:W1:Y:S06]  /*3fd0*/  LDCU UR15, c[0x0][0xb0c] ;  /* 0x00016180ff0f77ac */ /* 0x000e6c0008000800 */
[----:B------:R-:W3:Y:S01]  /*3fe0*/  LDC.64 R2, c[0x0][0x888] ;  /* 0x00022200ff027b82 */ /* 0x000ee20000000a00 */
[----:B------:R-:W3:Y:S01]  /*3ff0*/  LDCU UR49, c[0x0][0xb20] ;  /* 0x00016400ff3177ac */ /* 0x000ee20008000800 */
[----:B------:R-:W3:Y:S06]  /*4000*/  LDCU UR4, c[0x0][0xb30] ;  /* 0x00016600ff0477ac */ /* 0x000eec0008000800 */
[----:B------:R-:W3:Y:S01]  /*4010*/  LDC.64 R4, c[0x0][0x890] ;  /* 0x00022400ff047b82 */ /* 0x000ee20000000a00 */
[----:B------:R-:W-:Y:S01]  /*4020*/  UMOV UR21, 0x400 ;  /* 0x0000040000157882 */ /* 0x000fe20000000000 */
[----:B--2---:R-:W-:-:S02]  /*4030*/  UIMAD.WIDE.U32 UR6, UR31, UR44, URZ ;  /* 0x0000002c1f0672a5 */ /* 0x004fc4000f8e00ff */
[----:B----4-:R-:W-:Y:S02]  /*4040*/  UIMAD.WIDE.U32 UR8, UR30, UR47, URZ ;  /* 0x0000002f1e0872a5 */ /* 0x010fe4000f8e00ff */
[----:B-1----:R-:W-:Y:S02]  /*4050*/  ULEA UR21, UR10, UR21, 0x18 ;  /* 0x000000150a157291 */ /* 0x002fe4000f8ec0ff */
[----:B------:R-:W-:Y:S02]  /*4060*/  UPLOP3.LUT UP3, UPT, UPT, UPT, UPT, 0x40, 0x4 ;  /* 0x000000000004789c */ /* 0x000fe40003f6e870 */
[----:B------:R-:W-:Y:S02]  /*4070*/  UIADD3 UR37, UPT, UPT, UR21, 0x68, URZ ;  /* 0x0000006815257890 */ /* 0x000fe4000fffe0ff */
[----:B------:R-:W-:Y:S02]  /*4080*/  UIADD3 UR33, UPT, UPT, UR21, 0x50, URZ ;  /* 0x0000005015217890 */ /* 0x000fe4000fffe0ff */
[----:B------:R-:W-:-:S02]  /*4090*/  UIADD3 UR25, UPT, UPT, UR21, 0x58, URZ ;  /* 0x0000005815197890 */ /* 0x000fc4000fffe0ff */
[----:B------:R-:W-:Y:S01]  /*40a0*/  UIADD3 UR17, UPT, UPT, UR21, 0x60, URZ ;  /* 0x0000006015117890 */ /* 0x000fe2000fffe0ff */
[----:B------:R-:W-:Y:S01]  /*40b0*/  UMOV UR6, UR7 ;  /* 0x0000000700067c82 */ /* 0x000fe20008000000 */
[----:B------:R-:W-:Y:S01]  /*40c0*/  UMOV UR41, UR9 ;  /* 0x0000000900297c82 */ /* 0x000fe20008000000 */
[----:B------:R-:W-:Y:S02]  /*40d0*/  UISETP.GE.AND UP0, UPT, UR42, 0x1, UPT ;  /* 0x000000012a00788c */ /* 0x000fe4000bf06270 */
[----:B------:R-:W-:Y:S01]  /*40e0*/  UISETP.NE.AND UP4, UPT, UR42, 0x1, UPT ;  /* 0x000000012a00788c */ /* 0x000fe2000bf85270 */
[----:B------:R-:W1:Y:S01]  /*40f0*/  LDCU.64 UR22, c[0x0][0xb28] ;  /* 0x00016500ff1677ac */ /* 0x000e620008000a00 */
[----:B------:R-:W-:Y:S02]  /*4100*/  UISETP.NE.AND UP6, UPT, UR15, 0x1, UPT ;  /* 0x000000010f00788c */ /* 0x000fe4000bfc5270 */
[----:B------:R-:W-:Y:S02]  /*4110*/  UISETP.NE.AND UP5, UPT, UR46, 0x1, UPT ;  /* 0x000000012e00788c */ /* 0x000fe4000bfa5270 */
[----:B------:R-:W-:-:S02]  /*4120*/  UPRMT UR37, UR10, 0x654, UR37 ;  /* 0x000006540a257896 */ /* 0x000fc40008000025 */
[----:B------:R-:W-:Y:S02]  /*4130*/  USHF.R.U32.HI UR43, URZ, UR45, UR6 ;  /* 0x0000002dff2b7299 */ /* 0x000fe40008011606 */
[----:B------:R-:W-:Y:S02]  /*4140*/  UPRMT UR40, UR10, 0x654, UR33 ;  /* 0x000006540a287896 */ /* 0x000fe40008000021 */
[----:B------:R-:W-:Y:S02]  /*4150*/  UPRMT UR39, UR10, 0x654, UR25 ;  /* 0x000006540a277896 */ /* 0x000fe40008000019 */
[----:B------:R-:W-:Y:S02]  /*4160*/  UPRMT UR38, UR10, 0x654, UR17 ;  /* 0x000006540a267896 */ /* 0x000fe40008000011 */
[----:B---3--:R-:W-:Y:S02]  /*4170*/  USHF.R.U32.HI UR41, URZ, UR49, UR41 ;  /* 0x00000031ff297299 */ /* 0x008fe40008011629 */
[----:B------:R-:W-:-:S11]  /*4180*/  UISETP.NE.AND UP2, UPT, UR4, 0x1, UPT ;  /* 0x000000010400788c */ /* 0x000fd6000bf45270 */
.L_x_86:
[C---:B------:R-:W-:Y:S02]  /*4190*/  LEA R12, R14.reuse, UR21, 0x3 ;  /* 0x000000150e0c7c11 */ /* 0x040fe4000f8e18ff */
[----:B------:R-:W-:Y:S02]  /*41a0*/  SHF.L.U32 R9, R13, 0x1f, RZ ;  /* 0x0000001f0d097819 */ /* 0x000fe400000006ff */
[----:B------:R-:W-:Y:S02]  /*41b0*/  LEA R10, R14, UR21, 0x4 ;  /* 0x000000150e0a7c11 */ /* 0x000fe4000f8e20ff */
[----:B--2---:R-:W2:Y:S02]  /*41c0*/  SYNCS.PHASECHK.TRANS64.TRYWAIT P0, [R12+URZ+0xa0], R9 ;  /* 0x0000a0090c0075a7 */ /* 0x004ea400080011ff */
[----:B--2---:R-:W-:Y:S05]  /*41d0*/  @!P0 BRA `(.L_x_76) ;  /* 0x0000004c00f08947 */ /* 0x004fea0003800000 */
.L_x_168:
[----:B--2---:R-:W2:Y:S01]  /*41e0*/  LDS.128 R8, [R10+0x130] ;  /* 0x000130000a087984 */ /* 0x004ea20000000c00 */
[----:B------:R-:W-:Y:S01]  /*41f0*/  UISETP.GE.AND UP0, UPT, UR42, 0x1, UPT ;  /* 0x000000012a00788c */ /* 0x000fe2000bf06270 */
[----:B------:R-:W-:Y:S01]  /*4200*/  @!PT LDS RZ, [RZ] ;  /* 0x00000000fffff984 */ /* 0x000fe20000000800 */
[----:B------:R-:W-:Y:S01]  /*4210*/  @!PT LDS RZ, [RZ] ;  /* 0x00000000fffff984 */ /* 0x000fe20000000800 */
[----:B------:R-:W-:Y:S01]  /*4220*/  @!PT LDS RZ, [RZ] ;  /* 0x00000000fffff984 */ /* 0x000fe20000000800 */
[----:B------:R-:W-:Y:S01]  /*4230*/  @!PT LDS RZ, [RZ] ;  /* 0x00000000fffff984 */ /* 0x000fe20000000800 */
[----:B------:R3:W-:Y:S06]  /*4240*/  MEMBAR.ALL.CTA ;  /* 0x0000000000007992 */ /* 0x0007ec0000008000 */
[----:B---3--:R-:W3:Y:S01]  /*4250*/  FENCE.VIEW.ASYNC.S ;  /* 0x00000000000073c6 */ /* 0x008ee20000000000 */
[----:B--2---:R-:W-:Y:S11]  /*4260*/  LOP3.LUT P0, RZ, R10, 0x1, RZ, 0xc0, !PT ;  /* 0x000000010aff7812 */ /* 0x004ff6000780c0ff */
[----:B------:R-:W-:Y:S02]  /*4270*/  @!UPT UIADD3 URZ, UPT, UPT, URZ, URZ, URZ ;  /* 0x000000fffffff290 */ /* 0x000fe4000fffe0ff */
[----:B---3--:R-:W-:Y:S01]  /*4280*/  VOTEU.ANY UP1, P0 ;  /* 0x0000000000ff7886 */ /* 0x008fe20000020100 */
[----:B------:R-:W-:Y:S11]  /*4290*/  PLOP3.LUT P0, PT, PT, PT, UP1, 0x80, 0x8 ;  /* 0x000000000008781c */ /* 0x000ff60003f0f018 */
[----:B------:R-:W-:Y:S02]  /*42a0*/  @!UPT UIADD3 URZ, UPT, UPT, URZ, URZ, URZ ;  /* 0x000000fffffff290 */ /* 0x000fe4000fffe0ff */
[----:B------:R-:W-:Y:S02]  /*42b0*/  @P0 SHF.R.U32.HI R0, RZ, 0x10, R9 ;  /* 0x00000010ff000819 */ /* 0x000fe40000011609 */
[----:B------:R-:W-:Y:S02]  /*42c0*/  @P0 MOV R6, R8 ;  /* 0x0000000800060202 */ /* 0x000fe40000000f00 */
[----:B------:R-:W-:Y:S01]  /*42d0*/  @P0 R2UR UR4, R0 ;  /* 0x00000000000402ca */ /* 0x000fe200000e0000 */
[----:B------:R-:W-:Y:S01]  /*42e0*/  VIADD R0, R12, 0xb0 ;  /* 0x000000b00c007836 */ /* 0x000fe20000000000 */
[----:B------:R-:W-:Y:S02]  /*42f0*/  @P0 LOP3.LUT R8, R9, 0xffff, RZ, 0xc0, !PT ;  /* 0x0000ffff09080812 */ /* 0x000fe400078ec0ff */
[----:B------:R-:W-:Y:S02]  /*4300*/  @P0 R2UR UR6, R6 ;  /* 0x00000000060602ca */ /* 0x000fe400000e0000 */
[----:B------:R-:W-:Y:S02]  /*4310*/  PRMT R0, RZ, 0x654, R0 ;  /* 0x00000654ff007816 */ /* 0x000fe40000000000 */
[----:B------:R-:W-:Y:S02]  /*4320*/  @P0 R2UR UR5, R8 ;  /* 0x00000000080502ca */ /* 0x000fe400000e0000 */
[----:B------:R2:W-:Y:S03]  /*4330*/  SYNCS.ARRIVE.TRANS64.RED.A1T0 RZ, [R0+URZ], RZ ;  /* 0x000000ff00ff79a7 */ /* 0x0005e600081004ff */
[----:B------:R-:W-:Y:S04]  /*4340*/  @UP1 UMOV UR29, UR4 ;  /* 0x00000004001d1c82 */ /* 0x000fe80008000000 */
[----:B------:R-:W-:Y:S04]  /*4350*/  @UP1 UMOV UR14, UR6 ;  /* 0x00000006000e1c82 */ /* 0x000fe80008000000 */
[----:B------:R-:W-:Y:S01]  /*4360*/  @UP1 UMOV UR13, UR5 ;  /* 0x00000005000d1c82 */ /* 0x000fe20008000000 */
[----:B------:R-:W-:Y:S05]  /*4370*/  BRA.U !UP0, `(.L_x_77) ;  /* 0x0000000108a47547 */ /* 0x000fea000b800000 */
[----:B------:R-:W-:Y:S02]  /*4380*/  UIMAD.WIDE.U32 UR18, UR13, UR47, URZ ;  /* 0x0000002f0d1272a5 */ /* 0x000fe4000f8e00ff */
[----:B------:R-:W-:Y:S02]  /*4390*/  UIMAD.WIDE.U32 UR26, UR14, UR44, URZ ;  /* 0x0000002c0e1a72a5 */ /* 0x000fe4000f8e00ff */
[----:B------:R-:W-:Y:S02]  /*43a0*/  USEL UR4, UR30, UR41, !UP5 ;  /* 0x000000291e047287 */ /* 0x000fe4000e800000 */
[----:B------:R-:W-:Y:S02]  /*43b0*/  USEL UR7, UR31, UR43, !UP6 ;  /* 0x0000002b1f077287 */ /* 0x000fe4000f000000 */
[----:B-1----:R-:W-:Y:S02]  /*43c0*/  UIMAD.WIDE.U32 UR8, UR4, UR22, URZ ;  /* 0x00000016040872a5 */ /* 0x002fe4000f8e00ff */
[----:B------:R-:W-:Y:S01]  /*43d0*/  UIMAD.WIDE.U32 UR10, UR7, UR22, URZ ;  /* 0x00000016070a72a5 */ /* 0x000fe2000f8e00ff */
[----:B------:R-:W-:Y:S02]  /*43e0*/  UMOV UR5, UR19 ;  /* 0x0000001300057c82 */ /* 0x000fe40008000000 */
[----:B------:R-:W-:Y:S03]  /*43f0*/  USHF.R.U32.HI UR6, URZ, UR49, UR5 ;  /* 0x00000031ff067299 */ /* 0x000fe60008011605 */
[----:B------:R-:W-:Y:S01]  /*4400*/  UMOV UR5, UR27 ;  /* 0x0000001b00057c82 */ /* 0x000fe20008000000 */
[----:B------:R-:W-:Y:S02]  /*4410*/  USEL UR6, UR13, UR6, !UP5 ;  /* 0x000000060d067287 */ /* 0x000fe4000e800000 */
[----:B------:R-:W-:Y:S03]  /*4420*/  USHF.R.U32.HI UR12, URZ, UR45, UR5 ;  /* 0x0000002dff0c7299 */ /* 0x000fe60008011605 */
[----:B------:R-:W-:Y:S02]  /*4430*/  UMOV UR5, UR9 ;  /* 0x0000000900057c82 */ /* 0x000fe40008000000 */
[----:B------:R-:W-:Y:S03]  /*4440*/  @UP4 USHF.R.U32.HI UR4, URZ, UR23, UR5 ;  /* 0x00000017ff044299 */ /* 0x000fe60008011605 */
[----:B------:R-:W-:Y:S01]  /*4450*/  UMOV UR5, UR11 ;  /* 0x0000000b00057c82 */ /* 0x000fe20008000000 */
[----:B------:R-:W-:Y:S02]  /*4460*/  UIMAD UR4, UR42, UR4, URZ ;  /* 0x000000042a0472a4 */ /* 0x000fe4000f8e02ff */
[----:B------:R-:W-:Y:S02]  /*4470*/  @UP4 USHF.R.U32.HI UR7, URZ, UR23, UR5 ;  /* 0x00000017ff074299 */ /* 0x000fe40008011605 */
[----:B------:R-:W-:Y:S02]  /*4480*/  UIMAD.WIDE.U32 UR10, UR6, UR22, URZ ;  /* 0x00000016060a72a5 */ /* 0x000fe4000f8e00ff */
[----:B------:R-:W-:Y:S02]  /*4490*/  USEL UR5, UR14, UR12, !UP6 ;  /* 0x0000000c0e057287 */ /* 0x000fe4000f000000 */
[----:B------:R-:W-:Y:S02]  /*44a0*/  UIMAD UR8, UR42, UR7, URZ ;  /* 0x000000072a0872a4 */ /* 0x000fe4000f8e02ff */
[----:B------:R-:W-:Y:S03]  /*44b0*/  UISETP.GE.AND UP0, UPT, UR6, UR4, UPT ;  /* 0x000000040600728c */ /* 0x000fe6000bf06270 */
[----:B------:R-:W-:Y:S01]  /*44c0*/  UMOV UR4, UR11 ;  /* 0x0000000b00047c82 */ /* 0x000fe20008000000 */
[----:B------:R-:W-:Y:S02]  /*44d0*/  UISETP.GE.OR UP0, UPT, UR5, UR8, UP0 ;  /* 0x000000080500728c */ /* 0x000fe40008706670 */
[----:B------:R-:W-:Y:S02]  /*44e0*/  USHF.R.U32.HI UR4, URZ, UR23, UR4 ;  /* 0x00000017ff047299 */ /* 0x000fe40008011604 */
[----:B------:R-:W-:Y:S02]  /*44f0*/  UIMAD.WIDE.U32 UR8, UR5, UR22, URZ ;  /* 0x00000016050872a5 */ /* 0x000fe4000f8e00ff */
[----:B------:R-:W-:Y:S04]  /*4500*/  USEL UR10, UR6, UR4, !UP4 ;  /* 0x00000004060a7287 */ /* 0x000fe8000e000000 */
[----:B------:R-:W-:Y:S01]  /*4510*/  UIADD3 UR11, UPT, UPT, -UR10, URZ, URZ ;  /* 0x000000ff0a0b7290 */ /* 0x000fe2000fffe1ff */
[----:B------:R-:W-:Y:S02]  /*4520*/  @!UP0 UMOV UR4, UR9 ;  /* 0x0000000900048c82 */ /* 0x000fe40008000000 */
[----:B------:R-:W-:Y:S02]  /*4530*/  @!UP0 USHF.R.U32.HI UR4, URZ, UR23, UR4 ;  /* 0x00000017ff048299 */ /* 0x000fe40008011604 */
[----:B------:R-:W-:Y:S02]  /*4540*/  UIMAD UR8, UR42, UR11, UR6 ;  /* 0x0000000b2a0872a4 */ /* 0x000fe4000f8e0206 */
[----:B------:R-:W-:Y:S04]  /*4550*/  @!UP0 USEL UR4, UR5, UR4, !UP4 ;  /* 0x0000000405048287 */ /* 0x000fe8000e000000 */
[----:B------:R-:W-:Y:S02]  /*4560*/  @!UP0 UIMAD UR8, UR7, UR8, UR4 ;  /* 0x00000008070882a4 */ /* 0x000fe4000f8e0204 */
[----:B------:R-:W-:Y:S02]  /*4570*/  @!UP0 UIADD3 UR9, UPT, UPT, UR10, -UR4, URZ ;  /* 0x800000040a098290 */ /* 0x000fe4000fffe0ff */
[----:B------:R-:W-:Y:S02]  /*4580*/  UIADD3 UR4, UPT, UPT, -UR5, URZ, URZ ;  /* 0x000000ff05047290 */ /* 0x000fe4000fffe1ff */
[----:B------:R-:W-:Y:S02]  /*4590*/  UIADD3 UR7, UPT, UPT, -UR6, URZ, URZ ;  /* 0x000000ff06077290 */ /* 0x000fe4000fffe1ff */
[----:B------:R-:W-:Y:S02]  /*45a0*/  @!UP0 UIMAD UR6, UR9, UR42, UR5 ;  /* 0x0000002a090682a4 */ /* 0x000fe4000f8e0205 */
[----:B------:R-:W-:Y:S02]  /*45b0*/  UIMAD UR14, UR15, UR4, UR14 ;  /* 0x000000040f0e72a4 */ /* 0x000fe4000f8e020e */
[----:B------:R-:W-:Y:S01]  /*45c0*/  UIMAD UR13, UR46, UR7, UR13 ;  /* 0x000000072e0d72a4 */ /* 0x000fe2000f8e020d */
[----:B------:R-:W-:Y:S02]  /*45d0*/  @!UP0 UMOV UR5, UR8 ;  /* 0x0000000800058c82 */ /* 0x000fe40008000000 */
[----:B------:R-:W-:Y:S02]  /*45e0*/  UIMAD UR14, UR5, UR15, UR14 ;  /* 0x0000000f050e72a4 */ /* 0x000fe4000f8e020e */
[----:B------:R-:W-:Y:S11]  /*45f0*/  UIMAD UR13, UR6, UR46, UR13 ;  /* 0x0000002e060d72a4 */ /* 0x000ff6000f8e020d */
[----:B------:R-:W-:Y:S01]  /*4600*/  @!UPT UIADD3 URZ, UPT, UPT, URZ, URZ, URZ ;  /* 0x000000fffffff290 */ /* 0x000fe2000fffe0ff */
.L_x_77:
[----:B------:R-:W3:Y:S01]  /*4610*/  @!UP2 LDCU.128 UR8, c[0x0][0xb10] ;  /* 0x00016200ff08a7ac */ /* 0x000ee20008000c00 */
[C---:B------:R-:W-:Y:S02]  /*4620*/  ISETP.NE.U32.AND P1, PT, R4.reuse, RZ, PT ;  /* 0x000000ff0400720c */ /* 0x040fe40003f25070 */
[----:B------:R-:W-:Y:S02]  /*4630*/  ISETP.NE.U32.AND P0, PT, R4, RZ, PT ;  /* 0x000000ff0400720c */ /* 0x000fe40003f05070 */
[C---:B------:R-:W-:Y:S02]  /*4640*/  ISETP.NE.AND.EX P1, PT, R5.reuse, RZ, PT, P1 ;  /* 0x000000ff0500720c */ /* 0x040fe40003f25310 */
[----:B------:R-:W-:Y:S01]  /*4650*/  ISETP.NE.AND.EX P0, PT, R5, RZ, PT, P0 ;  /* 0x000000ff0500720c */ /* 0x000fe20003f05300 */
[----:B------:R-:W4:Y:S01]  /*4660*/  @!UP2 LDCU UR5, c[0x0][0xb0c] ;  /* 0x00016180ff05a7ac */ /* 0x000f220008000800 */
[----:B------:R-:W-:Y:S01]  /*4670*/  SHF.L.U32 R9, R15, 0x1f, RZ ;  /* 0x0000001f0f097819 */ /* 0x000fe200000006ff */
[----:B------:R-:W-:Y:S02]  /*4680*/  USHF.L.U32 UR35, UR16, 0x6, URZ ;  /* 0x0000000610237899 */ /* 0x000fe400080006ff */
[----:B------:R-:W-:Y:S02]  /*4690*/  USHF.L.U32 UR34, UR20, 0x7, URZ ;  /* 0x0000000714227899 */ /* 0x000fe400080006ff */
[----:B---3--:R-:W-:Y:S07]  /*46a0*/  UIMAD.WIDE.U32 UR6, UR14, UR8, URZ ;  /* 0x000000080e0672a5 */ /* 0x008fee000f8e00ff */
[----:B------:R-:W-:Y:S01]  /*46b0*/  @!UP2 UMOV UR4, UR7 ;  /* 0x000000070004ac82 */ /* 0x000fe20008000000 */
[----:B----4-:R-:W-:Y:S02]  /*46c0*/  @!UP2 UISETP.NE.AND UP0, UPT, UR5, 0x1, UPT ;  /* 0x000000010500a88c */ /* 0x010fe4000bf05270 */
[----:B------:R-:W-:Y:S02]  /*46d0*/  @!UP2 USHF.R.U32.HI UR4, URZ, UR9, UR4 ;  /* 0x00000009ff04a299 */ /* 0x000fe40008011604 */
[----:B------:R-:W-:Y:S02]  /*46e0*/  UIMAD.WIDE.U32 UR6, UR13, UR11, URZ ;  /* 0x0000000b0d0672a5 */ /* 0x000fe4000f8e00ff */
[----:B------:R-:W-:Y:S02]  /*46f0*/  @!UP2 USEL UR8, UR14, UR4, !UP0 ;  /* 0x000000040e08a287 */ /* 0x000fe4000c000000 */
[----:B------:R-:W-:Y:S03]  /*4700*/  @!UP2 UISETP.NE.AND UP0, UPT, UR10, 0x1, UPT ;  /* 0x000000010a00a88c */ /* 0x000fe6000bf05270 */
[----:B------:R-:W-:Y:S02]  /*4710*/  @!UP2 UMOV UR6, UR7 ;  /* 0x000000070006ac82 */ /* 0x000fe40008000000 */
[----:B------:R-:W3:Y:S02]  /*4720*/  @!UP2 LDCU UR4, c[0x0][0xb20] ;  /* 0x00016400ff04a7ac */ /* 0x000ee40008000800 */
[----:B---3--:R-:W-:Y:S04]  /*4730*/  @!UP2 USHF.R.U32.HI UR6, URZ, UR4, UR6 ;  /* 0x00000004ff06a299 */ /* 0x008fe80008011606 */
[----:B------:R-:W-:Y:S04]  /*4740*/  @!UP2 USEL UR6, UR13, UR6, !UP0 ;  /* 0x000000060d06a287 */ /* 0x000fe8000c000000 */
[----:B------:R-:W-:Y:S02]  /*4750*/  @!UP2 UIADD3 UR4, UPT, UPT, -UR8, UR6, URZ ;  /* 0x000000060804a290 */ /* 0x000fe4000fffe1ff */
[----:B------:R-:W-:Y:S02]  /*4760*/  @!UP2 UIADD3 UR6, UPT, UPT, UR8, -UR6, URZ ;  /* 0x800000060806a290 */ /* 0x000fe4000fffe0ff */
[----:B------:R-:W-:Y:S02]  /*4770*/  @!UP2 UIMAD UR14, UR4, UR5, UR14 ;  /* 0x00000005040ea2a4 */ /* 0x000fe4000f8e020e */
[----:B------:R-:W-:Y:S01]  /*4780*/  @!UP2 UIMAD UR13, UR6, UR10, UR13 ;  /* 0x0000000a060da2a4 */ /* 0x000fe2000f8e020d */
[----:B------:R-:W-:Y:S11]  /*4790*/  BRA.U UP3, `(.L_x_78) ;  /* 0x0000000103107547 */ /* 0x000ff6000b800000 */
[----:B--2---:R-:W-:Y:S04]  /*47a0*/  MOV R0, UR48 ;  /* 0x0000003000007c02 */ /* 0x004fe80008000f00 */
[----:B------:R-:W-:Y:S04]  /*47b0*/  SHF.L.U32 R11, R0, 0x1f, RZ ;  /* 0x0000001f000b7819 */ /* 0x000fe800000006ff */
[----:B------:R-:W2:Y:S02]  /*47c0*/  SYNCS.PHASECHK.TRANS64.TRYWAIT P2, [UR21+0x98], R11 ;  /* 0x0000980bff0075a7 */ /* 0x000ea40008041115 */
[----:B--2---:R-:W-:Y:S05]  /*47d0*/  @!P2 BRA `(.L_x_79) ;  /* 0x000000480084a947 */ /* 0x004fea0003800000 */
.L_x_78:
[----:B------:R-:W-:Y:S05]  /*47e0*/  @!P1 BRA `(.L_x_80) ;  /* 0x0000000000309947 */ /* 0x000fea0003800000 */
[----:B------:R-:W-:Y:S01]  /*47f0*/  ISETP.NE.U32.AND P1, PT, R2, RZ, PT ;  /* 0x000000ff0200720c */ /* 0x000fe20003f25070 */
[----:B------:R-:W3:Y:S01]  /*4800*/  LDCU.64 UR4, c[0x0][0x358] ;  /* 0x00006b00ff0477ac */ /* 0x000ee20008000a00 */
[----:B------:R-:W-:Y:S02]  /*4810*/  IMAD.MOV.U32 R63, RZ, RZ, 0x1 ;  /* 0x00000001ff3f7424 */ /* 0x000fe400078e00ff */
[----:B------:R-:W-:Y:S11]  /*4820*/  ISETP.NE.AND.EX P1, PT, R3, RZ, PT, P1 ;  /* 0x000000ff0300720c */ /* 0x000ff60003f25310 */
[----:B------:R-:W-:Y:S02]  /*4830*/  @!UPT UIADD3 URZ, UPT, UPT, URZ, URZ, URZ ;  /* 0x000000fffffff290 */ /* 0x000fe4000fffe0ff */
[----:B--2---:R-:W2:Y:S01]  /*4840*/  @P1 LDC.64 R10, c[0x0][0x888] ;  /* 0x00022200ff0a1b82 */ /* 0x004ea20000000a00 */
[----:B------:R-:W-:Y:S04]  /*4850*/  @P1 IMAD R0, R4, UR36, RZ ;  /* 0x0000002404001c24 */ /* 0x000fe8000f8e02ff */
[----:B--2---:R-:W-:Y:S04]  /*4860*/  @P1 IMAD.WIDE R10, R0, 0x4, R10 ;  /* 0x00000004000a1825 */ /* 0x004fe800078e020a */
[----:B------:R-:W-:Y:S01]  /*4870*/  HFMA2 R0, -RZ, RZ, 0, 5.9604644775390625e-08 ;  /* 0x00000001ff007431 */ /* 0x000fe200000001ff */
[----:B---3-5:R3:W5:Y:S04]  /*4880*/  @P1 LDG.E R27, desc[UR4][R10.64] ;  /* 0x000000040a1b1981 */ /* 0x028768000c1e1900 */
[----:B------:R-:W-:Y:S01]  /*4890*/  @!P1 PRMT R63, R0, 0x7610, R63 ;  /* 0x00007610003f9816 */ /* 0x000fe2000000003f */
[----:B---3--:R-:W4:Y:S06]  /*48a0*/  @!P1 LDC R27, c[0x0][0x880] ;  /* 0x00022000ff1b9b82 */ /* 0x008f2c0000000800 */
.L_x_80:
[----:B----45:R-:W-:Y:S01]  /*48b0*/  @!P0 FSETP.EQ.AND P1, PT, R27, RZ, PT ;  /* 0x000000ff1b00820b */ /* 0x030fe20003f22000 */
[----:B------:R-:W-:Y:S01]  /*48c0*/  @!UPT UIADD3 URZ, UPT, UPT, URZ, URZ, URZ ;  /* 0x000000fffffff290 */ /* 0x000fe2000fffe0ff */
[----:B------:R-:W-:Y:S11]  /*48d0*/  @!P0 BRA `(.L_x_81) ;  /* 0x0000000000188947 */ /* 0x000ff60003800000 */
[----:B------:R-:W-:Y:S02]  /*48e0*/  LOP3.LUT P0, RZ, R63, 0xff, RZ, 0xc0, !PT ;  /* 0x000000ff3fff7812 */ /* 0x000fe4000780c0ff */
[----:B------:R-:W-:Y:S04]  /*48f0*/  ISETP.NE.U32.AND P1, PT, R2, RZ, PT ;  /* 0x000000ff0200720c */ /* 0x000fe80003f25070 */
[----:B------:R-:W-:Y:S04]  /*4900*/  ISETP.NE.AND.EX P1, PT, R3, RZ, PT, P1 ;  /* 0x000000ff0300720c */ /* 0x000fe80003f25310 */
[----:B------:R-:W-:Y:S03]  /*4910*/  PLOP3.LUT P1, PT, P1, PT, PT, 0x8, 0x80 ;  /* 0x000000000080781c */ /* 0x000fe60000f2e170 */
[----:B------:R-:W-:Y:S11]  /*4920*/  @P0 FSETP.EQ.AND P1, PT, R27, RZ, PT ;  /* 0x000000ff1b00020b */ /* 0x000ff60003f22000 */
[----:B------:R-:W-:Y:S02]  /*4930*/  @!UPT UIADD3 URZ, UPT, UPT, URZ, URZ, URZ ;  /* 0x000000fffffff290 */ /* 0x000fe4000fffe0ff */
.L_x_81:
[----:B------:R-:W3:Y:S01]  /*4940*/  SYNCS.PHASECHK.TRANS64.TRYWAIT P2, [UR21+0x70], R9 ;  /* 0x00007009ff0075a7 */ /* 0x000ee20008041115 */
[----:B------:R-:W-:Y:S04]  /*4950*/  ELECT P0, URZ, PT ;  /* 0x0000000000ff782f */ /* 0x000fe80003800000 */
[----:B------:R-:W-:Y:S11]  /*4960*/  PLOP3.LUT P1, PT, P1, P0, PT, 0xf2, 0x2f ;  /* 0x00000000002f781c */ /* 0x000ff60000f21e72 */
[----:B------:R-:W-:Y:S02]  /*4970*/  @!UPT UIADD3 URZ, UPT, UPT, URZ, URZ, URZ ;  /* 0x000000fffffff290 */ /* 0x000fe4000fffe0ff */
[----:B------:R-:W-:Y:S05]  /*4980*/  @!P1 IADD3 R8, P0, PT, R16, 0x580, RZ ;  /* 0x0000058010089810 */ /* 0x000fea0007f1e0ff */
[----:B------:R-:W-:Y:S01]  /*4990*/  @!P1 IMAD.X R6, RZ, RZ, R17, P0 ;  /* 0x000000ffff069224 */ /* 0x000fe200000e0611 */
[----:B---3--:R-:W-:Y:S07]  /*49a0*/  @!P2 BRA `(.L_x_82) ;  /* 0x000000480028a947 */ /* 0x008fee0003800000 */
.L_x_171:
[----:B------:R-:W-:Y:S01]  /*49b0*/  @!P1 R2UR UR5, R8 ;  /* 0x00000000080592ca */ /* 0x000fe200000e0000 */
[----:B------:R-:W-:Y:S01]  /*49c0*/  VOTEU.ALL UP0, P1 ;  /* 0x0000000000ff7886 */ /* 0x000fe20000800000 */
[----:B------:R-:W-:Y:S01]  /*49d0*/  @!P1 R2UR UR4, R6 ;  /* 0x00000000060492ca */ /* 0x000fe200000e0000 */
[----:B--2---:R-:W-:Y:S01]  /*49e0*/  @!P1 IMAD.MOV.U32 R0, RZ, RZ, 0x2000 ;  /* 0x00002000ff009424 */ /* 0x004fe200078e00ff */
[----:B------:R-:W-:Y:S01]  /*49f0*/  UMOV UR6, 0x0 ;  /* 0x0000000000067882 */ /* 0x000fe20000000000 */
[----:B------:R-:W-:Y:S01]  /*4a00*/  UMOV UR7, 0x10000000 ;  /* 0x1000000000077882 */ /* 0x000fe20000000000 */
[----:B------:R-:W-:Y:S01]  /*4a10*/  @!UP0 UIADD3 UR32, UPT, UPT, UR21, 0x400, URZ ;  /* 0x0000040015208890 */ /* 0x000fe2000fffe0ff */
[----:B------:R-:W-:Y:S01]  /*4a20*/  @!P1 IADD3 R8, P0, PT, R16, 0x580, RZ ;  /* 0x0000058010089810 */ /* 0x000fe20007f1e0ff */
[----:B------:R-:W-:Y:S04]  /*4a30*/  VOTEU.ALL UP0, P1 ;  /* 0x0000000000ff7886 */ /* 0x000fe80000800000 */
[----:B------:R-:W-:Y:S02]  /*4a40*/  @!P1 IMAD.X R6, RZ, RZ, R17, P0 ;  /* 0x000000ffff069224 */ /* 0x000fe400000e0611 */
[----:B------:R-:W-:Y:S02]  /*4a50*/  IMAD.U32 R10, RZ, RZ, UR5 ;  /* 0x00000005ff0a7e24 */ /* 0x000fe4000f8e00ff */
[----:B------:R-:W-:Y:S03]  /*4a60*/  IMAD.U32 R11, RZ, RZ, UR4 ;  /* 0x00000004ff0b7e24 */ /* 0x000fe6000f8e00ff */
[----:B------:R-:W-:Y:S02]  /*4a70*/  @!P1 R2UR UR4, R10 ;  /* 0x000000000a0492ca */ /* 0x000fe400000e0000 */
[----:B------:R-:W-:Y:S11]  /*4a80*/  @!P1 R2UR UR5, R11 ;  /* 0x000000000b0592ca */ /* 0x000ff600000e0000 */
[----:B------:R-:W-:Y:S02]  /*4a90*/  @!UPT UIADD3 URZ, UPT, UPT, URZ, URZ, URZ ;  /* 0x000000fffffff290 */ /* 0x000fe4000fffe0ff */
[----:B------:R2:W-:Y:S01]  /*4aa0*/  @!UP0 UTMALDG.3D [UR32], [UR4], desc[UR6] ;  /* 0x00000620040085b4 */ /* 0x0005e20008011000 */
[----:B------:R2:W-:Y:S01]  /*4ab0*/  @!P1 SYNCS.ARRIVE.TRANS64.RED.A0TR RZ, [UR21+0x50], R0 ;  /* 0x00005000ffff99a7 */ /* 0x0005e20008300415 */
[----:B------:R-:W-:Y:S01]  /*4ac0*/  SYNCS.ARRIVE.TRANS64.RED.A1T0 RZ, [UR40], RZ ;  /* 0x000000ffffff79a7 */ /* 0x000fe20008100428 */
[----:B------:R-:W3:Y:S02]  /*4ad0*/  SYNCS.PHASECHK.TRANS64.TRYWAIT P2, [UR21+0x78], R9 ;  /* 0x00007809ff0075a7 */ /* 0x000ee40008041115 */
[----:B--23--:R-:W-:Y:S05]  /*4ae0*/  @!P2 BRA `(.L_x_83) ;  /* 0x0000004400f0a947 */ /* 0x00cfea0003800000 */
.L_x_173:
        /* <DEDUP_REMOVED lines=8> */
[----:B------:R-:W-:Y:S01]  /*4b70*/  @!UP0 UIADD3 UR24, UPT, UPT, UR21, 0x2400, URZ ;  /* 0x0000240015188890 */ /* 0x000fe2000fffe0ff */
[----:B------:R-:W-:Y:S01]  /*4b80*/  VOTEU.ALL UP0, P1 ;  /* 0x0000000000ff7886 */ /* 0x000fe20000800000 */
[----:B------:R-:W-:Y:S01]  /*4b90*/  UMOV UR27, UR35 ;  /* 0x00000023001b7c82 */ /* 0x000fe20008000000 */
[----:B------:R-:W-:Y:S02]  /*4ba0*/  UMOV UR28, UR36 ;  /* 0x00000024001c7c82 */ /* 0x000fe40008000000 */
[----:B------:R-:W-:Y:S02]  /*4bb0*/  IMAD.U32 R10, RZ, RZ, UR5 ;  /* 0x00000005ff0a7e24 */ /* 0x000fe4000f8e00ff */
[----:B------:R-:W-:Y:S02]  /*4bc0*/  IMAD.U32 R11, RZ, RZ, UR4 ;  /* 0x00000004ff0b7e24 */ /* 0x000fe4000f8e00ff */
[----:B------:R-:W-:Y:S01]  /*4bd0*/  @!P1 IMAD.X R6, RZ, RZ, R17, P0 ;  /* 0x000000ffff069224 */ /* 0x000fe200000e0611 */
        /* <DEDUP_REMOVED lines=8> */
.L_x_175:
[----:B------:R-:W-:Y:S01]  /*4c60*/  @!P1 R2UR UR5, R8 ;  /* 0x00000000080592ca */ /* 0x000fe200000e0000 */
[----:B------:R-:W-:Y:S01]  /*4c70*/  VOTEU.ALL UP0, P1 ;  /* 0x0000000000ff7886 */ /* 0x000fe20000800000 */
[----:B------:R-:W-:Y:S01]  /*4c80*/  @!P1 R2UR UR4, R6 ;  /* 0x00000000060492ca */ /* 0x000fe200000e0000 */
[----:B--2---:R-:W-:Y:S01]  /*4c90*/  @!P1 IMAD.MOV.U32 R0, RZ, RZ, 0x2000 ;  /* 0x00002000ff009424 */ /* 0x004fe200078e00ff */
[----:B------:R-:W-:Y:S01]  /*4ca0*/  UMOV UR6, 0x0 ;  /* 0x0000000000067882 */ /* 0x000fe20000000000 */
[----:B------:R-:W-:Y:S01]  /*4cb0*/  UMOV UR7, 0x10000000 ;  /* 0x1000000000077882 */ /* 0x000fe20000000000 */
[----:B------:R-:W-:Y:S01]  /*4cc0*/  @!UP0 UIADD3 UR18, UPT, UPT, UR34, 0x40, URZ ;  /* 0x0000004022128890 */ /* 0x000fe2000fffe0ff */
[----:B------:R-:W-:Y:S01]  /*4cd0*/  VIADD R14, R14, 0x1 ;  /* 0x000000010e0e7836 */ /* 0x000fe20000000000 */
[----:B------:R-:W-:Y:S01]  /*4ce0*/  @!UP0 UIADD3 UR16, UPT, UPT, UR21, 0x4400, URZ ;  /* 0x0000440015108890 */ /* 0x000fe2000fffe0ff */
[----:B------:R-:W-:Y:S01]  /*4cf0*/  VOTEU.ALL UP0, P1 ;  /* 0x0000000000ff7886 */ /* 0x000fe20000800000 */
[----:B------:R-:W-:Y:S01]  /*4d00*/  UMOV UR19, UR35 ;  /* 0x0000002300137c82 */ /* 0x000fe20008000000 */
[----:B------:R-:W-:Y:S02]  /*4d10*/  UMOV UR20, UR36 ;  /* 0x0000002400147c82 */ /* 0x000fe40008000000 */
        /* <DEDUP_REMOVED lines=10> */
.L_x_177:
[----:B------:R-:W-:Y:S01]  /*4dc0*/  @!P1 IADD3 R6, P0, PT, R16, 0x580, RZ ;  /* 0x0000058010069810 */ /* 0x000fe20007f1e0ff */
[----:B------:R-:W-:Y:S01]  /*4dd0*/  VOTEU.ALL UP0, P1 ;  /* 0x0000000000ff7886 */ /* 0x000fe20000800000 */
[----:B------:R-:W-:Y:S01]  /*4de0*/  UMOV UR6, 0x0 ;  /* 0x0000000000067882 */ /* 0x000fe20000000000 */
[----:B------:R-:W-:Y:S01]  /*4df0*/  UMOV UR7, 0x10000000 ;  /* 0x1000000000077882 */ /* 0x000fe20000000000 */
[----:B------:R-:W-:Y:S01]  /*4e00*/  @!P1 R2UR UR5, R6 ;  /* 0x00000000060592ca */ /* 0x000fe200000e0000 */
[----:B--2---:R-:W-:Y:S01]  /*4e10*/  @!P1 IMAD.X R0, RZ, RZ, R17, P0 ;  /* 0x000000ffff009224 */ /* 0x004fe200000e0611 */
[----:B------:R-:W-:Y:S01]  /*4e20*/  @!UP0 UIADD3 UR10, UPT, UPT, UR34, 0x60, URZ ;  /* 0x00000060220a8890 */ /* 0x000fe2000fffe0ff */
[----:B------:R-:W-:Y:S01]  /*4e30*/  R2UR UR18, R65 ;  /* 0x00000000411272ca */ /* 0x000fe200000e0000 */
[----:B------:R-:W-:Y:S01]  /*4e40*/  @!UP0 UIADD3 UR8, UPT, UPT, UR21, 0x6400, URZ ;  /* 0x0000640015088890 */ /* 0x000fe2000fffe0ff */
[----:B------:R-:W-:Y:S01]  /*4e50*/  R2UR UR16, R66 ;  /* 0x00000000421072ca */ /* 0x000fe200000e0000 */
[----:B------:R-:W-:Y:S01]  /*4e60*/  @!UP0 UIADD3 UR9, UPT, UPT, UR21, 0x68, URZ ;  /* 0x0000006815098890 */ /* 0x000fe2000fffe0ff */
[----:B------:R-:W-:Y:S01]  /*4e70*/  @!P1 R2UR UR4, R0 ;  /* 0x00000000000492ca */ /* 0x000fe200000e0000 */
[----:B------:R-:W-:Y:S01]  /*4e80*/  VOTEU.ALL UP0, P1 ;  /* 0x0000000000ff7886 */ /* 0x000fe20000800000 */
[----:B------:R-:W-:Y:S01]  /*4e90*/  UMOV UR11, UR35 ;  /* 0x00000023000b7c82 */ /* 0x000fe20008000000 */
[----:B------:R-:W-:Y:S01]  /*4ea0*/  UMOV UR12, UR36 ;  /* 0x00000024000c7c82 */ /* 0x000fe20008000000 */
[C---:B------:R-:W-:Y:S01]  /*4eb0*/  ISETP.NE.AND P0, PT, R14.reuse, 0x2, PT ;  /* 0x000000020e00780c */ /* 0x040fe20003f05270 */
[----:B------:R-:W-:Y:S01]  /*4ec0*/  UPLOP3.LUT UP3, UPT, UPT, UPT, UPT, 0x80, 0x8 ;  /* 0x000000000008789c */ /* 0x000fe20003f6f070 */
[----:B------:R-:W-:Y:S01]  /*4ed0*/  IMAD.U32 R8, RZ, RZ, UR5 ;  /* 0x00000005ff087e24 */ /* 0x000fe2000f8e00ff */
[----:B------:R-:W-:Y:S01]  /*4ee0*/  LOP3.LUT R15, R15, 0x1, RZ, 0x3c, !PT ;  /* 0x000000010f0f7812 */ /* 0x000fe200078e3cff */
[----:B------:R-:W-:Y:S01]  /*4ef0*/  UMOV UR36, UR29 ;  /* 0x0000001d00247c82 */ /* 0x000fe20008000000 */
[----:B------:R-:W-:Y:S01]  /*4f00*/  SEL R0, RZ, 0x1, P0 ;  /* 0x00000001ff007807 */ /* 0x000fe20000000000 */
[----:B------:R-:W-:Y:S01]  /*4f10*/  UIADD3 UR20, UPT, UPT, UR13, UR18, URZ ;  /* 0x000000120d147290 */ /* 0x000fe2000fffe0ff */
[----:B------:R-:W-:Y:S01]  /*4f20*/  SEL R14, R14, RZ, P0 ;  /* 0x000000ff0e0e7207 */ /* 0x000fe20000000000 */
[----:B------:R-:W-:Y:S01]  /*4f30*/  UIADD3 UR16, UPT, UPT, UR14, UR16, URZ ;  /* 0x000000100e107290 */ /* 0x000fe2000fffe0ff */
[----:B------:R-:W-:Y:S01]  /*4f40*/  IMAD.U32 R9, RZ, RZ, UR4 ;  /* 0x00000004ff097e24 */ /* 0x000fe2000f8e00ff */
[----:B------:R-:W-:Y:S02]  /*4f50*/  @!P1 R2UR UR4, R8 ;  /* 0x00000000080492ca */ /* 0x000fe400000e0000 */
[----:B------:R-:W-:Y:S02]  /*4f60*/  LOP3.LUT R13, R13, R0, RZ, 0x3c, !PT ;  /* 0x000000000d0d7212 */ /* 0x000fe400078e3cff */
[----:B------:R-:W-:Y:S11]  /*4f70*/  @!P1 R2UR UR5, R9 ;  /* 0x00000000090592ca */ /* 0x000ff600000e0000 */
[----:B------:R-:W-:Y:S02]  /*4f80*/  @!UPT UIADD3 URZ, UPT, UPT, URZ, URZ, URZ ;  /* 0x000000fffffff290 */ /* 0x000fe4000fffe0ff */
[----:B------:R2:W-:Y:S01]  /*4f90*/  @!UP0 UTMALDG.3D [UR8], [UR4], desc[UR6] ;  /* 0x00000608040085b4 */ /* 0x0005e20008011000 */
[----:B------:R2:W-:Y:S01]  /*4fa0*/  @!P1 SYNCS.ARRIVE.TRANS64.RED.A0TR RZ, [UR21+0x68], R7 ;  /* 0x00006807ffff99a7 */ /* 0x0005e20008300415 */
[----:B------:R-:W-:Y:S01]  /*4fb0*/  SYNCS.ARRIVE.TRANS64.RED.A1T0 RZ, [UR37], RZ ;  /* 0x000000ffffff79a7 */ /* 0x000fe20008100425 */
[----:B------:R-:W-:Y:S05]  /*4fc0*/  BRA.U UP1, `(.L_x_86) ;  /* 0xfffffff101707547 */ /* 0x000fea000b83ffff */
[----:B------:R-:W-:-:S04]  /*4fd0*/  SHF.L.U32 R3, R15, 0x1f, RZ ;  /* 0x0000001f0f037819 */ /* 0x000fc800000006ff */
[----:B------:R-:W3:Y:S02]  /*4fe0*/  SYNCS.PHASECHK.TRANS64.TRYWAIT P0, [UR21+0x70], R3 ;  /* 0x00007003ff0075a7 */ /* 0x000ee40008001115 */
[----:B---3--:R-:W-:Y:S05]  /*4ff0*/  @!P0 BRA `(.L_x_87) ;  /* 0x0000004000f48947 */ /* 0x008fea0003800000 */
.L_x_179:
[----:B------:R-:W4:Y:S02]  /*5000*/  SYNCS.PHASECHK.TRANS64.TRYWAIT P0, [UR21+0x78], R3 ;  /* 0x00007803ff0075a7 */ /* 0x000f240008001115 */
[----:B----4-:R-:W-:Y:S05]  /*5010*/  @!P0 BRA `(.L_x_88) ;  /* 0x0000004400048947 */ /* 0x010fea0003800000 */
.L_x_181:
[----:B------:R-:W4:Y:S02]  /*5020*/  SYNCS.PHASECHK.TRANS64.TRYWAIT P0, [UR21+0x80], R3 ;  /* 0x00008003ff0075a7 */ /* 0x000f240008001115 */
[----:B----4-:R-:W-:Y:S05]  /*5030*/  @!P0 BRA `(.L_x_89) ;  /* 0x0000004400148947 */ /* 0x010fea0003800000 */
.L_x_183:
[----:B---3--:R-:W-:-:S07]  /*5040*/  MOV R0, UR21 ;  /* 0x0000001500007c02 */ /* 0x008fce0008000f00 */
.L_x_90:
[----:B---3--:R-:W-:-:S04]  /*5050*/  SHF.L.U32 R3, R15, 0x1f, RZ ;  /* 0x0000001f0f037819 */ /* 0x008fc800000006ff */
[----:B------:R3:W4:Y:S03]  /*5060*/  SYNCS.PHASECHK.TRANS64.TRYWAIT P0, [R0+URZ+0x88], R3 ;  /* 0x00008803000075a7 */ /* 0x00072600080011ff */
[----:B----4-:R-:W-:Y:S05]  /*5070*/  @!P0 NANOSLEEP.SYNCS 0x989680 ;  /* 0x009896800000895d */ /* 0x010fea0003900000 */
[----:B------:R-:W4:Y:S02]  /*5080*/  @!P0 SYNCS.PHASECHK.TRANS64 P0, [R0+URZ+0x88], R3 ;  /* 0x00008803000085a7 */ /* 0x000f2400080010ff */
[----:B-12-4-:R-:W-:Y:S05]  /*5090*/  @P0 EXIT ;  /* 0x000000000000094d */ /* 0x016fea0003800000 */
[----:B------:R-:W-:Y:S05]  /*50a0*/  BRA `(.L_x_90) ;  /* 0xfffffffc00e87947 */ /* 0x000fea000383ffff */
.L_x_75:
[----:B------:R-:W-:-:S06]  /*50b0*/  UISETP.GE.AND UP0, UPT, UR17, 0x4, UPT ;  /* 0x000000041100788c */ /* 0x000fcc000bf06270 */
[----:B------:R-:W-:-:S13]  /*50c0*/  PLOP3.LUT P0, PT, PT, PT, UP0, 0x80, 0x8 ;  /* 0x000000000008781c */ /* 0x000fda0003f0f008 */
[----:B------:R-:W-:Y:S05]  /*50d0*/  @!P0 EXIT ;  /* 0x000000000000894d */ /* 0x000fea0003800000 */
[----:B------:R-:W1:Y:S08]  /*50e0*/  S2UR UR4, SR_CgaCtaId ;  /* 0x00000000000479c3 */ /* 0x000e700000008800 */
[----:B------:R-:W-:Y:S01]  /*50f0*/  BAR.SYNC.DEFER_BLOCKING 0x6, 0xa0 ;  /* 0x0182800000007b1d */ /* 0x000fe20000010000 */
[C---:B------:R-:W-:Y:S01]  /*5100*/  IMAD.SHL.U32 R5, R76.reuse, 0x20, RZ ;  /* 0x000000204c057824 */ /* 0x040fe200078e00ff */
[C---:B------:R-:W-:Y:S01]  /*5110*/  R2P PR, R76.reuse, 0x6 ;  /* 0x000000064c007804 */ /* 0x040fe20000000000 */
[C---:B------:R-:W-:Y:S01]  /*5120*/  IMAD.SHL.U32 R2, R76.reuse, 0x4, RZ ;  /* 0x000000044c027824 */ /* 0x040fe200078e00ff */
[----:B------:R-:W-:Y:S01]  /*5130*/  CS2R R70, SRZ ;  /* 0x0000000000467805 */ /* 0x000fe2000001ff00 */
[----:B------:R-:W-:Y:S01]  /*5140*/  IMAD.U32 R23, R76, 0x10000, RZ ;  /* 0x000100004c177824 */ /* 0x000fe200078e00ff */
[----:B------:R-:W-:-:S02]  /*5150*/  UMOV UR44, 0x400 ;  /* 0x00000400002c7882 */ /* 0x000fc40000000000 */
[----:B------:R-:W2:Y:S01]  /*5160*/  LDC.64 R60, c[0x0][0x8b0] ;  /* 0x00022c00ff3c7b82 */ /* 0x000ea20000000a00 */
[C---:B------:R-:W-:Y:S01]  /*5170*/  LOP3.LUT R3, R5.reuse, 0xe0, RZ, 0xc0, !PT ;  /* 0x000000e005037812 */ /* 0x040fe200078ec0ff */
[----:B------:R-:W-:Y:S01]  /*5180*/  IMAD.SHL.U32 R62, R76, 0x10, RZ ;  /* 0x000000104c3e7824 */ /* 0x000fe200078e00ff */
[----:B------:R-:W-:Y:S01]  /*5190*/  LOP3.LUT R5, R5, 0x100, RZ, 0xc0, !PT ;  /* 0x0000010005057812 */ /* 0x000fe200078ec0ff */
[----:B------:R-:W-:Y:S01]  /*51a0*/  IMAD.MOV.U32 R75, RZ, RZ, 0x10 ;  /* 0x00000010ff4b7424 */ /* 0x000fe200078e00ff */
[----:B------:R-:W-:Y:S01]  /*51b0*/  LOP3.LUT R2, R3, 0x1c, R2, 0xf8, !PT ;  /* 0x0000001c03027812 */ /* 0x000fe200078ef802 */
[----:B------:R-:W-:Y:S01]  /*51c0*/  IMAD.MOV.U32 R74, RZ, RZ, 0x20 ;  /* 0x00000020ff4a7424 */ /* 0x000fe200078e00ff */
[----:B------:R-:W-:Y:S01]  /*51d0*/  SHF.R.U32.HI R3, RZ, 0x2, R76 ;  /* 0x00000002ff037819 */ /* 0x000fe2000001164c */
[----:B------:R-:W3:Y:S01]  /*51e0*/  LDC.64 R42, c[0x0][0x8a8] ;  /* 0x00022a00ff2a7b82 */ /* 0x000ee20000000a00 */
[----:B------:R-:W-:Y:S01]  /*51f0*/  LOP3.LUT R23, R23, 0x600000, RZ, 0xc0, !PT ;  /* 0x0060000017177812 */ /* 0x000fe200078ec0ff */
[----:B------:R-:W-:Y:S01]  /*5200*/  IMAD.MOV.U32 R73, RZ, RZ, 0x1 ;  /* 0x00000001ff497424 */ /* 0x000fe200078e00ff */
[----:B------:R-:W-:Y:S01]  /*5210*/  LOP3.LUT R62, R5, 0x600, R62, 0xf8, !PT ;  /* 0x00000600053e7812 */ /* 0x000fe200078ef83e */
[----:B------:R-:W-:Y:S01]  /*5220*/  IMAD.MOV.U32 R22, RZ, RZ, RZ ;  /* 0x000000ffff167224 */ /* 0x000fe200078e00ff */
[----:B------:R-:W-:Y:S01]  /*5230*/  LOP3.LUT R3, R2, 0x4, R3, 0x78, !PT ;  /* 0x0000000402037812 */ /* 0x000fe200078e7803 */
[----:B------:R-:W-:Y:S01]  /*5240*/  IMAD.MOV.U32 R72, RZ, RZ, RZ ;  /* 0x000000ffff487224 */ /* 0x000fe200078e00ff */
[----:B------:R-:W-:Y:S01]  /*5250*/  LOP3.LUT R76, R76, 0x60, RZ, 0xc0, !PT ;  /* 0x000000604c4c7812 */ /* 0x000fe200078ec0ff */
[----:B-1----:R-:W-:Y:S01]  /*5260*/  ULEA UR44, UR4, UR44, 0x18 ;  /* 0x0000002c042c7291 */ /* 0x002fe2000f8ec0ff */
[----:B------:R-:W-:Y:S01]  /*5270*/  LOP3.LUT R62, R62, R3, RZ, 0xfc, !PT ;  /* 0x000000033e3e7212 */ /* 0x000fe200078efcff */
[----:B------:R-:W1:Y:S01]  /*5280*/  LDCU UR59, c[0x0][0x370] ;  /* 0x00006e00ff3b77ac */ /* 0x000e620008000800 */
[----:B------:R-:W-:-:S02]  /*5290*/  SEL R75, R75, 0xfffffff0, !P2 ;  /* 0xfffffff04b4b7807 */ /* 0x000fc40005000000 */
[----:B------:R-:W-:Y:S01]  /*52a0*/  SEL R74, R74, 0xffffffe0, !P1 ;  /* 0xffffffe04a4a7807 */ /* 0x000fe20004800000 */
[----:B------:R-:W-:Y:S01]  /*52b0*/  UIADD3 UR4, UPT, UPT, UR44, 0x400, URZ ;  /* 0x000004002c047890 */ /* 0x000fe2000fffe0ff */
[----:B------:R-:W4:Y:S02]  /*52c0*/  LDCU UR43, c[0x0][0xb0c] ;  /* 0x00016180ff2b77ac */ /* 0x000f240008000800 */
[----:B------:R-:W1:Y:S03]  /*52d0*/  LDS R0, [UR44+0x150] ;  /* 0x0001502cff007984 */ /* 0x000e660008000800 */
[----:B------:R-:W-:Y:S01]  /*52e0*/  IMAD.U32 R68, RZ, RZ, UR4 ;  /* 0x00000004ff447e24 */ /* 0x000fe2000f8e00ff */
[----:B------:R-:W1:Y:S01]  /*52f0*/  LDCU UR39, c[0x0][0xb30] ;  /* 0x00016600ff2777ac */ /* 0x000e620008000800 */
[----:B------:R-:W1:Y:S01]  /*5300*/  LDCU.64 UR56, c[0x0][0x888] ;  /* 0x00011100ff3877ac */ /* 0x000e620008000a00 */
[----:B------:R-:W1:Y:S01]  /*5310*/  LDCU.64 UR40, c[0x0][0xb28] ;  /* 0x00016500ff2877ac */ /* 0x000e620008000a00 */
[----:B------:R-:W1:Y:S01]  /*5320*/  LDCU.64 UR62, c[0x0][0x890] ;  /* 0x00011200ff3e77ac */ /* 0x000e620008000a00 */
[----:B------:R-:W1:Y:S01]  /*5330*/  LDCU.128 UR52, c[0x0][0xb10] ;  /* 0x00016200ff3477ac */ /* 0x000e620008000c00 */
[----:B------:R-:W1:Y:S01]  /*5340*/  LDCU UR58, c[0x0][0x374] ;  /* 0x00006e80ff3a77ac */ /* 0x000e620008000800 */
[----:B------:R-:W-:Y:S01]  /*5350*/  UMOV UR47, URZ ;  /* 0x000000ff002f7c82 */ /* 0x000fe20008000000 */
[----:B------:R-:W-:Y:S01]  /*5360*/  UMOV UR46, URZ ;  /* 0x000000ff002e7c82 */ /* 0x000fe20008000000 */
[----:B-1234-:R-:W-:-:S07]  /*5370*/  IMAD.IADD R23, R0, 0x1, R23 ;  /* 0x0000000100177824 */ /* 0x01efce00078e0217 */
.L_x_134:
[C---:B------:R-:W-:Y:S02]  /*5380*/  LEA R3, R70.reuse, UR44, 0x3 ;  /* 0x0000002c46037c11 */ /* 0x040fe4000f8e18ff */
[----:B------:R-:W-:Y:S02]  /*5390*/  SHF.L.U32 R0, R71, 0x1f, RZ ;  /* 0x0000001f47007819 */ /* 0x000fe400000006ff */
[----:B-1----:R-:W-:Y:S02]  /*53a0*/  LEA R5, R70, UR44, 0x4 ;  /* 0x0000002c46057c11 */ /* 0x002fe4000f8e20ff */
[----:B------:R-:W1:Y:S02]  /*53b0*/  SYNCS.PHASECHK.TRANS64.TRYWAIT P0, [R3+URZ+0xa0], R0 ;  /* 0x0000a000030075a7 */ /* 0x000e6400080011ff */
[----:B-1----:R-:W-:Y:S05]  /*53c0*/  @!P0 BRA `(.L_x_91) ;  /* 0x0000004000488947 */ /* 0x002fea0003800000 */
.L_x_184:
        /* <DEDUP_REMOVED lines=11> */
[----:B------:R-:W-:Y:S01]  /*5480*/  PLOP3.LUT P0, PT, PT, PT, UP1, 0x80, 0x8 ;  /* 0x000000000008781c */ /* 0x000fe20003f0f018 */
[----:B------:R-:W-:Y:S11]  /*5490*/  UP2UR UR61, UPR, URZ, 0x2 ;  /* 0x00000002ff3d7883 */ /* 0x000ff60008000000 */
[----:B------:R-:W-:Y:S01]  /*54a0*/  @!UPT UIADD3 URZ, UPT, UPT, URZ, URZ, URZ ;  /* 0x000000fffffff290 */ /* 0x000fe2000fffe0ff */
[----:B-1----:R-:W-:Y:S02]  /*54b0*/  @P0 SHF.R.U32.HI R0, RZ, 0x10, R5 ;  /* 0x00000010ff000819 */ /* 0x002fe40000011605 */
        /* <DEDUP_REMOVED lines=12> */
[----:B------:R-:W2:Y:S01]  /*5580*/  LDCU UR12, c[0x0][0xb20] ;  /* 0x00016400ff0c77ac */ /* 0x000ea20008000800 */
[----:B------:R-:W-:Y:S02]  /*5590*/  UIMAD.WIDE.U32 UR4, UR58, UR55, URZ ;  /* 0x000000373a0472a5 */ /* 0x000fe4000f8e00ff */
[----:B------:R-:W-:Y:S02]  /*55a0*/  UIMAD.WIDE.U32 UR6, UR59, UR52, URZ ;  /* 0x000000343b0672a5 */ /* 0x000fe4000f8e00ff */
[----:B------:R-:W-:Y:S02]  /*55b0*/  UISETP.NE.AND UP0, UPT, UR54, 0x1, UPT ;  /* 0x000000013600788c */ /* 0x000fe4000bf05270 */
[----:B------:R-:W-:Y:S02]  /*55c0*/  UIMAD.WIDE.U32 UR8, UR37, UR55, URZ ;  /* 0x00000037250872a5 */ /* 0x000fe4000f8e00ff */
[----:B------:R-:W-:Y:S02]  /*55d0*/  UIMAD.WIDE.U32 UR10, UR38, UR52, URZ ;  /* 0x00000034260a72a5 */ /* 0x000fe4000f8e00ff */
[----:B------:R-:W-:Y:S02]  /*55e0*/  UISETP.NE.AND UP1, UPT, UR43, 0x1, UPT ;  /* 0x000000012b00788c */ /* 0x000fe4000bf25270 */
[----:B------:R-:W-:Y:S01]  /*55f0*/  UISETP.NE.AND UP2, UPT, UR42, 0x1, UPT ;  /* 0x000000012a00788c */ /* 0x000fe2000bf45270 */
[----:B------:R-:W-:Y:S02]  /*5600*/  UMOV UR4, UR5 ;  /* 0x0000000500047c82 */ /* 0x000fe40008000000 */
[----:B--2---:R-:W-:Y:S03]  /*5610*/  USHF.R.U32.HI UR5, URZ, UR12, UR4 ;  /* 0x0000000cff057299 */ /* 0x004fe60008011604 */
[----:B------:R-:W-:Y:S02]  /*5620*/  UMOV UR4, UR7 ;  /* 0x0000000700047c82 */ /* 0x000fe40008000000 */
[----:B------:R-:W-:Y:S02]  /*5630*/  USHF.R.U32.HI UR7, URZ, UR53, UR4 ;  /* 0x00000035ff077299 */ /* 0x000fe40008011604 */
[----:B------:R-:W-:Y:S02]  /*5640*/  USEL UR4, UR58, UR5, !UP0 ;  /* 0x000000053a047287 */ /* 0x000fe4000c000000 */
[----:B------:R-:W-:Y:S01]  /*5650*/  USEL UR7, UR59, UR7, !UP1 ;  /* 0x000000073b077287 */ /* 0x000fe2000c800000 */
[----:B------:R-:W-:Y:S01]  /*5660*/  UMOV UR5, UR9 ;  /* 0x0000000900057c82 */ /* 0x000fe20008000000 */
[----:B------:R-:W-:Y:S02]  /*5670*/  UIMAD.WIDE.U32 UR8, UR4, UR40, URZ ;  /* 0x00000028040872a5 */ /* 0x000fe4000f8e00ff */
[----:B------:R-:W-:Y:S03]  /*5680*/  USHF.R.U32.HI UR6, URZ, UR12, UR5 ;  /* 0x0000000cff067299 */ /* 0x000fe60008011605 */
[----:B------:R-:W-:Y:S01]  /*5690*/  UMOV UR5, UR11 ;  /* 0x0000000b00057c82 */ /* 0x000fe20008000000 */
[----:B------:R-:W-:Y:S02]  /*56a0*/  UIMAD.WIDE.U32 UR10, UR7, UR40, URZ ;  /* 0x00000028070a72a5 */ /* 0x000fe4000f8e00ff */
[----:B------:R-:W-:Y:S02]  /*56b0*/  USHF.R.U32.HI UR12, URZ, UR53, UR5 ;  /* 0x00000035ff0c7299 */ /* 0x000fe40008011605 */
[----:B------:R-:W-:Y:S01]  /*56c0*/  USEL UR6, UR37, UR6, !UP0 ;  /* 0x0000000625067287 */ /* 0x000fe2000c000000 */
[----:B------:R-:W-:Y:S02]  /*56d0*/  UMOV UR5, UR9 ;  /* 0x0000000900057c82 */ /* 0x000fe40008000000 */
[----:B------:R-:W-:Y:S01]  /*56e0*/  UMOV UR10, UR11 ;  /* 0x0000000b000a7c82 */ /* 0x000fe20008000000 */
[----:B------:R-:W-:Y:S02]  /*56f0*/  @UP2 USHF.R.U32.HI UR4, URZ, UR41, UR5 ;  /* 0x00000029ff042299 */ /* 0x000fe40008011605 */
[----:B------:R-:W-:Y:S02]  /*5700*/  @UP2 USHF.R.U32.HI UR7, URZ, UR41, UR10 ;  /* 0x00000029ff072299 */ /* 0x000fe4000801160a */
[----:B------:R-:W-:Y:S02]  /*5710*/  UIMAD UR4, UR42, UR4, URZ ;  /* 0x000000042a0472a4 */ /* 0x000fe4000f8e02ff */
        /* <DEDUP_REMOVED lines=8> */
[----:B------:R-:W-:Y:S02]  /*57a0*/  USEL UR11, UR6, UR4, !UP2 ;  /* 0x00000004060b7287 */ /* 0x000fe4000d000000 */
[----:B------:R-:W-:Y:S02]  /*57b0*/  UIADD3 UR8, UPT, UPT, -UR5, URZ, URZ ;  /* 0x000000ff05087290 */ /* 0x000fe4000fffe1ff */
[----:B------:R-:W-:Y:S01]  /*57c0*/  UIADD3 UR10, UPT, UPT, -UR11, URZ, URZ ;  /* 0x000000ff0b0a7290 */ /* 0x000fe2000fffe1ff */
[----:B------:R-:W-:Y:S01]  /*57d0*/  @!UP0 UMOV UR4, UR9 ;  /* 0x0000000900048c82 */ /* 0x000fe20008000000 */
[----:B------:R-:W-:Y:S02]  /*57e0*/  UIADD3 UR9, UPT, UPT, -UR6, URZ, URZ ;  /* 0x000000ff06097290 */ /* 0x000fe4000fffe1ff */
[----:B------:R-:W-:Y:S02]  /*57f0*/  @!UP0 USHF.R.U32.HI UR4, URZ, UR41, UR4 ;  /* 0x00000029ff048299 */ /* 0x000fe40008011604 */
[----:B------:R-:W-:Y:S02]  /*5800*/  UIMAD UR10, UR42, UR10, UR6 ;  /* 0x0000000a2a0a72a4 */ /* 0x000fe4000f8e0206 */
[----:B------:R-:W-:Y:S04]  /*5810*/  @!UP0 USEL UR4, UR5, UR4, !UP2 ;  /* 0x0000000405048287 */ /* 0x000fe8000d000000 */
[----:B------:R-:W-:Y:S02]  /*5820*/  @!UP0 UIMAD UR10, UR7, UR10, UR4 ;  /* 0x0000000a070a82a4 */ /* 0x000fe4000f8e0204 */
[----:B------:R-:W-:Y:S02]  /*5830*/  @!UP0 UIADD3 UR11, UPT, UPT, UR11, -UR4, URZ ;  /* 0x800000040b0b8290 */ /* 0x000fe4000fffe0ff */
[----:B------:R-:W-:Y:S02]  /*5840*/  UIMAD UR7, UR43, UR8, UR38 ;  /* 0x000000082b0772a4 */ /* 0x000fe4000f8e0226 */
[----:B------:R-:W-:Y:S02]  /*5850*/  @!UP0 UIMAD UR6, UR11, UR42, UR5 ;  /* 0x0000002a0b0682a4 */ /* 0x000fe4000f8e0205 */
[----:B------:R-:W-:Y:S01]  /*5860*/  UIMAD UR4, UR54, UR9, UR37 ;  /* 0x00000009360472a4 */ /* 0x000fe2000f8e0225 */
[----:B------:R-:W-:Y:S02]  /*5870*/  @!UP0 UMOV UR5, UR10 ;  /* 0x0000000a00058c82 */ /* 0x000fe40008000000 */
[----:B------:R-:W-:Y:S02]  /*5880*/  UIMAD UR38, UR5, UR43, UR7 ;  /* 0x0000002b052672a4 */ /* 0x000fe4000f8e0207 */
[----:B------:R-:W-:Y:S11]  /*5890*/  UIMAD UR37, UR6, UR54, UR4 ;  /* 0x00000036062572a4 */ /* 0x000ff6000f8e0204 */
[----:B------:R-:W-:Y:S01]  /*58a0*/  @!UPT UIADD3 URZ, UPT, UPT, URZ, URZ, URZ ;  /* 0x000000fffffff290 */ /* 0x000fe2000fffe0ff */
.L_x_92:
[----:B------:R-:W-:Y:S01]  /*58b0*/  UISETP.NE.AND UP0, UPT, UR39, 0x1, UPT ;  /* 0x000000012700788c */ /* 0x000fe2000bf05270 */
[----:B------:R-:W-:Y:S01]  /*58c0*/  LOP3.LUT P0, RZ, R68, 0x3f0, RZ, 0xc0, !PT ;  /* 0x000003f044ff7812 */ /* 0x000fe2000780c0ff */
[----:B------:R-:W-:Y:S01]  /*58d0*/  USHF.L.U32 UR50, UR16, 0x6, URZ ;  /* 0x0000000610327899 */ /* 0x000fe200080006ff */
[----:B------:R-:W-:Y:S01]  /*58e0*/  BSSY.RECONVERGENT B6, `(.L_x_93) ;  /* 0x0000034000067945 */ /* 0x000fe20003800200 */
[----:B------:R-:W-:Y:S01]  /*58f0*/  USHF.L.U32 UR49, UR20, 0x7, URZ ;  /* 0x0000000714317899 */ /* 0x000fe200080006ff */
[----:B------:R-:W-:Y:S06]  /*5900*/  IADD3 R70, PT, PT, R70, 0x1, RZ ;  /* 0x0000000146467810 */ /* 0x000fec0007ffe0ff */
[----:B------:R-:W2:Y:S01]  /*5910*/  @!UP0 LDCU.128 UR12, c[0x0][0xb10] ;  /* 0x00016200ff0c87ac */ /* 0x000ea20008000c00 */
[----:B------:R-:W3:Y:S01]  /*5920*/  @!UP0 LDCU UR5, c[0x0][0xb0c] ;  /* 0x00016180ff0587ac */ /* 0x000ee20008000800 */
[----:B------:R-:W4:Y:S01]  /*5930*/  @!UP0 LDCU UR10, c[0x0][0xb20] ;  /* 0x00016400ff0a87ac */ /* 0x000f220008000800 */
[----:B--2---:R-:W-:Y:S02]  /*5940*/  UIMAD.WIDE.U32 UR8, UR38, UR12, URZ ;  /* 0x0000000c260872a5 */ /* 0x004fe4000f8e00ff */
[----:B------:R-:W-:Y:S02]  /*5950*/  UIMAD.WIDE.U32 UR6, UR37, UR15, URZ ;  /* 0x0000000f250672a5 */ /* 0x000fe4000f8e00ff */
[----:B------:R-:W-:Y:S03]  /*5960*/  @!UP0 UISETP.NE.AND UP1, UPT, UR14, 0x1, UPT ;  /* 0x000000010e00888c */ /* 0x000fe6000bf25270 */
[----:B------:R-:W-:Y:S01]  /*5970*/  @!UP0 UMOV UR4, UR9 ;  /* 0x0000000900048c82 */ /* 0x000fe20008000000 */
[----:B---3--:R-:W-:Y:S02]  /*5980*/  @!UP0 UISETP.NE.AND UP2, UPT, UR5, 0x1, UPT ;  /* 0x000000010500888c */ /* 0x008fe4000bf45270 */
[----:B------:R-:W-:Y:S01]  /*5990*/  @!UP0 USHF.R.U32.HI UR4, URZ, UR13, UR4 ;  /* 0x0000000dff048299 */ /* 0x000fe20008011604 */
[----:B------:R-:W-:Y:S02]  /*59a0*/  @!UP0 UMOV UR6, UR7 ;  /* 0x0000000700068c82 */ /* 0x000fe40008000000 */
[----:B----4-:R-:W-:Y:S02]  /*59b0*/  @!UP0 USHF.R.U32.HI UR6, URZ, UR10, UR6 ;  /* 0x0000000aff068299 */ /* 0x010fe40008011606 */
[----:B------:R-:W-:Y:S02]  /*59c0*/  @!UP0 USEL UR7, UR38, UR4, !UP2 ;  /* 0x0000000426078287 */ /* 0x000fe4000d000000 */
[----:B------:R-:W-:Y:S04]  /*59d0*/  @!UP0 USEL UR6, UR37, UR6, !UP1 ;  /* 0x0000000625068287 */ /* 0x000fe8000c800000 */
[----:B------:R-:W-:Y:S02]  /*59e0*/  @!UP0 UIADD3 UR4, UPT, UPT, -UR7, UR6, URZ ;  /* 0x0000000607048290 */ /* 0x000fe4000fffe1ff */
[----:B------:R-:W-:Y:S02]  /*59f0*/  @!UP0 UIADD3 UR6, UPT, UPT, UR7, -UR6, URZ ;  /* 0x8000000607068290 */ /* 0x000fe4000fffe0ff */
[----:B------:R-:W-:Y:S02]  /*5a00*/  @!UP0 UIMAD UR38, UR4, UR5, UR38 ;  /* 0x00000005042682a4 */ /* 0x000fe4000f8e0226 */
[----:B------:R-:W-:Y:S01]  /*5a10*/  @!UP0 UIMAD UR37, UR6, UR14, UR37 ;  /* 0x0000000e062582a4 */ /* 0x000fe2000f8e0225 */
[----:B------:R-:W-:Y:S11]  /*5a20*/  @!P0 BRA `(.L_x_94) ;  /* 0x00000000007c8947 */ /* 0x000ff60003800000 */
[----:B------:R-:W2:Y:S01]  /*5a30*/  LDCU.64 UR8, c[0x4][0x80] ;  /* 0x01001000ff0877ac */ /* 0x000ea20008000a00 */
[----:B------:R-:W-:Y:S01]  /*5a40*/  MOV R2, 0x0 ;  /* 0x0000000000027802 */ /* 0x000fe20000000f00 */
[----:B------:R-:W-:Y:S02]  /*5a50*/  HFMA2 R12, -RZ, RZ, 0, 5.9604644775390625e-08 ;  /* 0x00000001ff0c7431 */ /* 0x000fe400000001ff */
[----:B------:R-:W-:Y:S01]  /*5a60*/  IMAD.MOV.U32 R8, RZ, RZ, 0x70 ;  /* 0x00000070ff087424 */ /* 0x000fe200078e00ff */
[----:B------:R3:W4:Y:S01]  /*5a70*/  LDC.64 R14, c[0x4][R2] ;  /* 0x01000000020e7b82 */ /* 0x0007220000000a00 */
[----:B------:R-:W1:Y:S01]  /*5a80*/  LDCU.64 UR6, c[0x4][0x88] ;  /* 0x01001100ff0677ac */ /* 0x000e620008000a00 */
[----:B------:R-:W-:Y:S01]  /*5a90*/  IMAD.MOV.U32 R13, RZ, RZ, RZ ;  /* 0x000000ffff0d7224 */ /* 0x000fe200078e00ff */
[----:B------:R-:W1:Y:S01]  /*5aa0*/  LDCU.64 UR4, c[0x4][0x8] ;  /* 0x01000100ff0477ac */ /* 0x000e620008000a00 */
[----:B--2---:R-:W-:Y:S01]  /*5ab0*/  MOV R5, UR9 ;  /* 0x0000000900057c02 */ /* 0x004fe20008000f00 */
[----:B------:R-:W-:Y:S01]  /*5ac0*/  IMAD.U32 R4, RZ, RZ, UR8 ;  /* 0x00000008ff047e24 */ /* 0x000fe2000f8e00ff */
[----:B-1----:R-:W-:Y:S01]  /*5ad0*/  MOV R7, UR7 ;  /* 0x0000000700077c02 */ /* 0x002fe20008000f00 */
[----:B------:R-:W-:Y:S01]  /*5ae0*/  IMAD.U32 R6, RZ, RZ, UR6 ;  /* 0x00000006ff067e24 */ /* 0x000fe2000f8e00ff */
[----:B------:R-:W-:Y:S01]  /*5af0*/  MOV R11, UR5 ;  /* 0x00000005000b7c02 */ /* 0x000fe20008000f00 */
[----:B------:R-:W-:Y:S02]  /*5b00*/  IMAD.U32 R10, RZ, RZ, UR4 ;  /* 0x00000004ff0a7e24 */ /* 0x000fe4000f8e00ff */
[----:B------:R-:W-:Y:S07]  /*5b10*/  LEPC R20, `(.L_x_95) ;  /* 0x000000001014794e */ /* 0x000fee0000000000 */
[----:B---345:R-:W-:Y:S05]  /*5b20*/  CALL.ABS.NOINC R14 ;  /* 0x000000000e007343 */ /* 0x038fea0003c00000 */
.L_x_95:
[----:B------:R-:W1:Y:S01]  /*5b30*/  LDCU.64 UR8, c[0x4][0x80] ;  /* 0x01001000ff0877ac */ /* 0x000e620008000a00 */
[----:B------:R-:W2:Y:S01]  /*5b40*/  LDC.64 R2, c[0x4][R2] ;  /* 0x0100000002027b82 */ /* 0x000ea20000000a00 */
[----:B------:R-:W-:Y:S02]  /*5b50*/  HFMA2 R12, -RZ, RZ, 0, 5.9604644775390625e-08 ;  /* 0x00000001ff0c7431 */ /* 0x000fe400000001ff */
[----:B------:R-:W-:Y:S02]  /*5b60*/  IMAD.MOV.U32 R8, RZ, RZ, 0x70 ;  /* 0x00000070ff087424 */ /* 0x000fe400078e00ff */
[----:B------:R-:W-:Y:S01]  /*5b70*/  IMAD.MOV.U32 R13, RZ, RZ, RZ ;  /* 0x000000ffff0d7224 */ /* 0x000fe200078e00ff */
[----:B------:R-:W3:Y:S01]  /*5b80*/  LDCU.64 UR6, c[0x4][0x88] ;  /* 0x01001100ff0677ac */ /* 0x000ee20008000a00 */
[----:B------:R-:W4:Y:S01]  /*5b90*/  LDCU.64 UR4, c[0x4][0x8] ;  /* 0x01000100ff0477ac */ /* 0x000f220008000a00 */
[----:B-1----:R-:W-:Y:S02]  /*5ba0*/  MOV R4, UR8 ;  /* 0x0000000800047c02 */ /* 0x002fe40008000f00 */
[----:B------:R-:W-:Y:S02]  /*5bb0*/  MOV R5, UR9 ;  /* 0x0000000900057c02 */ /* 0x000fe40008000f00 */
[----:B---3--:R-:W-:Y:S01]  /*5bc0*/  MOV R7, UR7 ;  /* 0x0000000700077c02 */ /* 0x008fe20008000f00 */
[----:B------:R-:W-:Y:S01]  /*5bd0*/  IMAD.U32 R6, RZ, RZ, UR6 ;  /* 0x00000006ff067e24 */ /* 0x000fe2000f8e00ff */
[----:B----4-:R-:W-:Y:S01]  /*5be0*/  MOV R11, UR5 ;  /* 0x00000005000b7c02 */ /* 0x010fe20008000f00 */
[----:B------:R-:W-:Y:S02]  /*5bf0*/  IMAD.U32 R10, RZ, RZ, UR4 ;  /* 0x00000004ff0a7e24 */ /* 0x000fe4000f8e00ff */
[----:B------:R-:W-:Y:S07]  /*5c00*/  LEPC R20, `(.L_x_94) ;  /* 0x000000001014794e */ /* 0x000fee0000000000 */
[----:B--2---:R-:W-:Y:S05]  /*5c10*/  CALL.ABS.NOINC R2 ;  /* 0x0000000002007343 */ /* 0x004fea0003c00000 */
.L_x_94:
[----:B------:R-:W-:Y:S05]  /*5c20*/  BSYNC.RECONVERGENT B6 ;  /* 0x0000000000067941 */ /* 0x000fea0003800200 */
.L_x_93:
[----:B------:R-:W-:Y:S01]  /*5c30*/  R2UR UR4, R67 ;  /* 0x00000000430472ca */ /* 0x000fe200000e0000 */
[----:B------:R-:W-:Y:S01]  /*5c40*/  UISETP.NE.U32.AND UP0, UPT, UR62, URZ, UPT ;  /* 0x000000ff3e00728c */ /* 0x000fe2000bf05070 */
[----:B------:R-:W-:Y:S02]  /*5c50*/  ISETP.NE.U32.AND P4, PT, R60, RZ, PT ;  /* 0x000000ff3c00720c */ /* 0x000fe40003f85070 */
[----:B------:R-:W-:Y:S01]  /*5c60*/  ISETP.NE.U32.AND P2, PT, RZ, UR56, PT ;  /* 0x00000038ff007c0c */ /* 0x000fe2000bf45070 */
[----:B------:R-:W-:Y:S01]  /*5c70*/  UISETP.NE.AND.EX UP1, UPT, UR63, URZ, UPT, UP0 ;  /* 0x000000ff3f00728c */ /* 0x000fe2000bf25300 */
[----:B------:R-:W-:Y:S01]  /*5c80*/  ISETP.NE.AND.EX P4, PT, R61, RZ, PT, P4 ;  /* 0x000000ff3d00720c */ /* 0x000fe20003f85340 */
[----:B------:R-:W-:Y:S01]  /*5c90*/  UPLOP3.LUT UP0, UPT, UPT, UPT, UPT, 0x40, 0x4 ;  /* 0x000000000004789c */ /* 0x000fe20003f0e870 */
[----:B------:R-:W-:Y:S05]  /*5ca0*/  ISETP.NE.AND.EX P2, PT, RZ, UR57, PT, P2 ;  /* 0x00000039ff007c0c */ /* 0x000fea000bf45320 */
[----:B------:R-:W-:Y:S06]  /*5cb0*/  UISETP.NE.AND UP2, UPT, UR4, URZ, UPT ;  /* 0x000000ff0400728c */ /* 0x000fec000bf45270 */
[----:B------:R-:W-:Y:S05]  /*5cc0*/  PLOP3.LUT P1, PT, PT, PT, UP2, 0x80, 0x8 ;  /* 0x000000000008781c */ /* 0x000fea0003f2f028 */
[----:B------:R-:W-:Y:S06]  /*5cd0*/  @UP2 UPLOP3.LUT UP0, UPT, UPT, UPT, UP1, 0x80, 0x8 ;  /* 0x000000000008289c */ /* 0x000fec0003f0f010 */
[----:B------:R-:W-:Y:S01]  /*5ce0*/  PLOP3.LUT P0, PT, PT, PT, UP0, 0x80, 0x8 ;  /* 0x000000000008781c */ /* 0x000fe20003f0f008 */
[----:B------:R-:W-:Y:S01]  /*5cf0*/  @!UPT UIADD3 URZ, UPT, UPT, URZ, URZ, URZ ;  /* 0x000000fffffff290 */ /* 0x000fe2000fffe0ff */
[----:B------:R-:W-:Y:S11]  /*5d00*/  BRA.U !UP1, `(.L_x_96) ;  /* 0x00000001093c7547 */ /* 0x000ff6000b800000 */
[----:B------:R-:W-:Y:S01]  /*5d10*/  UISETP.NE.U32.AND UP0, UPT, UR56, URZ, UPT ;  /* 0x000000ff3800728c */ /* 0x000fe2000bf05070 */
[----:B-1----:R-:W-:Y:S01]  /*5d20*/  HFMA2 R0, -RZ, RZ, 0, 5.9604644775390625e-08 ;  /* 0x00000001ff007431 */ /* 0x002fe200000001ff */
[----:B------:R-:W1:Y:S01]  /*5d30*/  LDCU.64 UR8, c[0x0][0x358] ;  /* 0x00006b00ff0877ac */ /* 0x000e620008000a00 */
[----:B------:R-:W-:Y:S01]  /*5d40*/  IMAD.MOV.U32 R63, RZ, RZ, 0x1 ;  /* 0x00000001ff3f7424 */ /* 0x000fe200078e00ff */
[----:B------:R-:W-:Y:S06]  /*5d50*/  UISETP.NE.AND.EX UP0, UPT, UR57, URZ, UPT, UP0 ;  /* 0x000000ff3900728c */ /* 0x000fec000bf05300 */
[----:B------:R-:W-:Y:S05]  /*5d60*/  PLOP3.LUT P3, PT, PT, PT, UP0, 0x80, 0x8 ;  /* 0x000000000008781c */ /* 0x000fea0003f6f008 */
[----:B------:R-:W2:Y:S01]  /*5d70*/  @UP0 LDCU.64 UR4, c[0x0][0x888] ;  /* 0x00011100ff0407ac */ /* 0x000ea20008000a00 */
[----:B------:R-:W-:Y:S07]  /*5d80*/  @UP0 UIMAD UR6, UR36, UR62, URZ ;  /* 0x0000003e240602a4 */ /* 0x000fee000f8e02ff */
[----:B------:R-:W-:Y:S01]  /*5d90*/  @!P3 PRMT R63, R0, 0x7610, R63 ;  /* 0x00007610003fb816 */ /* 0x000fe2000000003f */
[----:B--2---:R-:W-:Y:S06]  /*5da0*/  @UP0 UIMAD.WIDE UR4, UR6, 0x4, UR4 ;  /* 0x00000004060408a5 */ /* 0x004fec000f8e0204 */
[----:B------:R-:W-:Y:S01]  /*5db0*/  IMAD.U32 R2, RZ, RZ, UR4 ;  /* 0x00000004ff027e24 */ /* 0x000fe2000f8e00ff */
[----:B------:R-:W-:Y:S04]  /*5dc0*/  MOV R3, UR5 ;  /* 0x0000000500037c02 */ /* 0x000fe80008000f00 */
[----:B------:R-:W2:Y:S01]  /*5dd0*/  @!UP0 LDCU UR4, c[0x0][0x880] ;  /* 0x00011000ff0487ac */ /* 0x000ea20008000800 */
[----:B-1---5:R3:W5:Y:S02]  /*5de0*/  @P3 LDG.E R27, desc[UR8][R2.64] ;  /* 0x00000008021b3981 */ /* 0x022764000c1e1900 */
[----:B--23--:R-:W-:Y:S02]  /*5df0*/  @!P3 IMAD.U32 R27, RZ, RZ, UR4 ;  /* 0x00000004ff1bbe24 */ /* 0x00cfe4000f8e00ff */
.L_x_96:
[----:B------:R-:W-:Y:S05]  /*5e00*/  @!P4 BRA `(.L_x_97) ;  /* 0x000000000024c947 */ /* 0x000fea0003800000 */
[----:B------:R-:W-:Y:S01]  /*5e10*/  ISETP.NE.U32.AND P3, PT, R42, RZ, PT ;  /* 0x000000ff2a00720c */ /* 0x000fe20003f65070 */
[----:B------:R-:W2:Y:S03]  /*5e20*/  LDCU.64 UR4, c[0x0][0x358] ;  /* 0x00006b00ff0477ac */ /* 0x000ea60008000a00 */
[----:B------:R-:W-:Y:S11]  /*5e30*/  ISETP.NE.AND.EX P3, PT, R43, RZ, PT, P3 ;  /* 0x000000ff2b00720c */ /* 0x000ff60003f65330 */
[----:B------:R-:W-:Y:S02]  /*5e40*/  @!UPT UIADD3 URZ, UPT, UPT, URZ, URZ, URZ ;  /* 0x000000fffffff290 */ /* 0x000fe4000fffe0ff */
[----:B------:R-:W3:Y:S01]  /*5e50*/  @P3 LDC.64 R2, c[0x0][0x8a8] ;  /* 0x00022a00ff023b82 */ /* 0x000ee20000000a00 */
[----:B-1----:R-:W-:Y:S04]  /*5e60*/  @P3 IMAD R0, R60, UR36, RZ ;  /* 0x000000243c003c24 */ /* 0x002fe8000f8e02ff */
[----:B---3--:R-:W-:Y:S05]  /*5e70*/  @P3 IMAD.WIDE R2, R0, 0x4, R2 ;  /* 0x0000000400023825 */ /* 0x008fea00078e0202 */
[----:B--2--5:R2:W5:Y:S02]  /*5e80*/  @P3 LDG.E R24, desc[UR4][R2.64] ;  /* 0x0000000402183981 */ /* 0x024564000c1e1900 */
[----:B--2---:R-:W3:Y:S02]  /*5e90*/  @!P3 LDC R24, c[0x0][0x8a0] ;  /* 0x00022800ff18bb82 */ /* 0x004ee40000000800 */
.L_x_97:
[----:B-----5:R-:W-:Y:S01]  /*5ea0*/  FSETP.NEU.AND P3, PT, R27, RZ, PT ;  /* 0x000000ff1b00720b */ /* 0x020fe20003f6d000 */
[----:B------:R-:W-:Y:S01]  /*5eb0*/  IMAD.SHL.U32 R84, R62, 0x4, RZ ;  /* 0x000000043e547824 */ /* 0x000fe200078e00ff */
[----:B------:R-:W-:Y:S01]  /*5ec0*/  SEL R5, RZ, 0xffffffff, P2 ;  /* 0xffffffffff057807 */ /* 0x000fe20001000000 */
[----:B------:R-:W-:Y:S01]  /*5ed0*/  BSSY B1, `(.L_x_98) ;  /* 0x0000044000017945 */ /* 0x000fe20003800000 */
[----:B------:R-:W-:Y:S01]  /*5ee0*/  @P1 LOP3.LUT P2, RZ, R63, 0xff, RZ, 0xc0, !PT ;  /* 0x000000ff3fff1812 */ /* 0x000fe2000784c0ff */
[----:B------:R-:W-:Y:S01]  /*5ef0*/  VIADD R79, R84, UR44 ;  /* 0x0000002c544f7c36 */ /* 0x000fe20008000000 */
[----:B------:R-:W-:Y:S01]  /*5f00*/  @P1 SEL R2, RZ, 0xffffffff, P3 ;  /* 0xffffffffff021807 */ /* 0x000fe20001800000 */
[----:B------:R-:W-:Y:S01]  /*5f10*/  IMAD.MOV.U32 R85, RZ, RZ, 0x1 ;  /* 0x00000001ff557424 */ /* 0x000fe200078e00ff */
[----:B------:R-:W-:Y:S01]  /*5f20*/  LOP3.LUT R73, R73, 0x1, RZ, 0x3c, !PT ;  /* 0x0000000149497812 */ /* 0x000fe200078e3cff */
[----:B------:R-:W-:Y:S01]  /*5f30*/  IMAD.MOV.U32 R83, RZ, RZ, RZ ;  /* 0x000000ffff537224 */ /* 0x000fe200078e00ff */
[----:B------:R-:W-:Y:S02]  /*5f40*/  @P0 SEL R2, R5, R2, !P2 ;  /* 0x0000000205020207 */ /* 0x000fe40005000000 */
[----:B------:R-:W-:Y:S02]  /*5f50*/  CS2R R46, SRZ ;  /* 0x00000000002e7805 */ /* 0x000fe4000001ff00 */
[----:B------:R-:W-:Y:S02]  /*5f60*/  LEA R80, R22, UR44, 0x3 ;  /* 0x0000002c16507c11 */ /* 0x000fe4000f8e18ff */
[----:B------:R-:W-:Y:S02]  /*5f70*/  CS2R R44, SRZ ;  /* 0x00000000002c7805 */ /* 0x000fe4000001ff00 */
[----:B------:R-:W-:Y:S02]  /*5f80*/  @P1 LOP3.LUT R2, R2, 0x1, RZ, 0xc0, !PT ;  /* 0x0000000102021812 */ /* 0x000fe400078ec0ff */
[----:B------:R-:W-:Y:S02]  /*5f90*/  CS2R R50, SRZ ;  /* 0x0000000000327805 */ /* 0x000fe4000001ff00 */
[----:B------:R-:W-:Y:S02]  /*5fa0*/  SHF.L.U32 R3, R72, 0x1f, RZ ;  /* 0x0000001f48037819 */ /* 0x000fe400000006ff */
[----:B------:R-:W-:Y:S02]  /*5fb0*/  CS2R R48, SRZ ;  /* 0x0000000000307805 */ /* 0x000fe4000001ff00 */
[----:B------:R-:W-:Y:S02]  /*5fc0*/  ISETP.NE.U32.OR P6, PT, R2, 0x1, !P1 ;  /* 0x000000010200780c */ /* 0x000fe40004fc5470 */
[----:B------:R-:W-:Y:S02]  /*5fd0*/  CS2R R54, SRZ ;  /* 0x0000000000367805 */ /* 0x000fe4000001ff00 */
[----:B------:R-:W-:Y:S02]  /*5fe0*/  PLOP3.LUT P2, PT, PT, PT, UP1, 0x80, 0x8 ;  /* 0x000000000008781c */ /* 0x000fe40003f4f018 */
[----:B------:R-:W-:Y:S02]  /*5ff0*/  CS2R R52, SRZ ;  /* 0x0000000000347805 */ /* 0x000fe4000001ff00 */
[----:B------:R-:W-:Y:S02]  /*6000*/  LEA.HI R25, R22, R22, RZ, 0x1 ;  /* 0x0000001616197211 */ /* 0x000fe400078f08ff */
[----:B------:R-:W-:Y:S02]  /*6010*/  CS2R R58, SRZ ;  /* 0x00000000003a7805 */ /* 0x000fe4000001ff00 */
[----:B------:R-:W-:Y:S02]  /*6020*/  LOP3.LUT P4, R69, R63, 0xff, RZ, 0xc0, !PT ;  /* 0x000000ff3f457812 */ /* 0x000fe4000788c0ff */
[----:B------:R-:W-:Y:S02]  /*6030*/  CS2R R56, SRZ ;  /* 0x0000000000387805 */ /* 0x000fe4000001ff00 */
[----:B------:R-:W-:Y:S01]  /*6040*/  SEL R2, RZ, 0xffffffff, P3 ;  /* 0xffffffffff027807 */ /* 0x000fe20001800000 */
[C---:B-1----:R-:W-:Y:S01]  /*6050*/  IMAD.SHL.U32 R0, R25.reuse, 0x40, RZ ;  /* 0x0000004019007824 */ /* 0x042fe200078e00ff */
[----:B------:R-:W-:Y:S01]  /*6060*/  LOP3.LUT R25, R25, 0xffe, RZ, 0xc0, !PT ;  /* 0x00000ffe19197812 */ /* 0x000fe200078ec0ff */
[----:B------:R-:W-:Y:S01]  /*6070*/  VIADD R81, R79, 0x400 ;  /* 0x000004004f517836 */ /* 0x000fe20000000000 */
[----:B------:R-:W-:Y:S01]  /*6080*/  P2R R77, PR, RZ, 0x40 ;  /* 0x00000040ff4d7803 */ /* 0x000fe20000000000 */
[----:B------:R-:W-:Y:S01]  /*6090*/  IMAD.IADD R78, R74, 0x1, R79 ;  /* 0x000000014a4e7824 */ /* 0x000fe200078e024f */
[----:B------:R-:W-:Y:S01]  /*60a0*/  @P6 SHF.L.U32 R4, R73, 0x1f, RZ ;  /* 0x0000001f49046819 */ /* 0x000fe200000006ff */
[----:B------:R-:W-:Y:S01]  /*60b0*/  IMAD.IADD R25, R22, 0x1, -R25 ;  /* 0x0000000116197824 */ /* 0x000fe200078e0a19 */
[----:B------:R-:W-:Y:S02]  /*60c0*/  @P2 SEL R2, R5, R2, !P4 ;  /* 0x0000000205022207 */ /* 0x000fe40006000000 */
[----:B------:R-:W1:Y:S01]  /*60d0*/  @P6 SYNCS.PHASECHK.TRANS64.TRYWAIT P1, [UR44+0x50], R4 ;  /* 0x00005004ff0065a7 */ /* 0x000e62000802112c */
[----:B------:R-:W-:Y:S02]  /*60e0*/  LOP3.LUT R0, R0, 0xffffff80, RZ, 0xc0, !PT ;  /* 0xffffff8000007812 */ /* 0x000fe400078ec0ff */
[----:B------:R-:W-:Y:S03]  /*60f0*/  LOP3.LUT R2, R2, 0x1, RZ, 0xc0, !PT ;  /* 0x0000000102027812 */ /* 0x000fe600078ec0ff */
[----:B------:R-:W-:Y:S01]  /*6100*/  IMAD.IADD R0, R23, 0x1, R0 ;  /* 0x0000000117007824 */ /* 0x000fe200078e0200 */
[----:B------:R-:W-:Y:S03]  /*6110*/  ISETP.NE.U32.AND P5, PT, R2, 0x1, PT ;  /* 0x000000010200780c */ /* 0x000fe60003fa5070 */
[----:B------:R-:W-:Y:S01]  /*6120*/  IMAD R25, R25, 0x100000, R0 ;  /* 0x0010000019197824 */ /* 0x000fe200078e0200 */
[----:B------:R-:W-:Y:S01]  /*6130*/  P2R R86, PR, RZ, 0x20 ;  /* 0x00000020ff567803 */ /* 0x000fe20000000000 */
[----:B------:R2:W4:Y:S01]  /*6140*/  SYNCS.PHASECHK.TRANS64.TRYWAIT P0, [R80+URZ+0xc0], R3 ;  /* 0x0000c003500075a7 */ /* 0x00052200080011ff */
[----:B-1----:R-:W-:Y:S01]  /*6150*/  @P6 SEL R85, RZ, 0x1, !P1 ;  /* 0x00000001ff556807 */ /* 0x002fe20004800000 */
[----:B--2---:R-:W-:Y:S06]  /*6160*/  @!P6 BRA `(.L_x_99) ;  /* 0x000000000068e947 */ /* 0x004fec0003800000 */
[----:B------:R-:W-:Y:S01]  /*6170*/  @P5 IMAD R5, R75, 0x4, R81 ;  /* 0x000000044b055824 */ /* 0x000fe200078e0251 */
[----:B------:R-:W-:Y:S01]  /*6180*/  ISETP.NE.AND P1, PT, R85, RZ, PT ;  /* 0x000000ff5500720c */ /* 0x000fe20003f25270 */
[----:B------:R-:W-:Y:S01]  /*6190*/  @P5 IMAD R2, R75, 0x4, R79 ;  /* 0x000000044b025824 */ /* 0x000fe200078e024f */
[----:B------:R-:W-:Y:S01]  /*61a0*/  BSSY B0, `(.L_x_100) ;  /* 0x000000e000007945 */ /* 0x000fe20003800000 */
[----:B------:R-:W-:Y:S01]  /*61b0*/  IMAD.MOV.U32 R46, RZ, RZ, RZ ;  /* 0x000000ffff2e7224 */ /* 0x000fe200078e00ff */
[----:B------:R-:W-:Y:S01]  /*61c0*/  CS2R R50, SRZ ;  /* 0x0000000000327805 */ /* 0x000fe2000001ff00 */
[----:B------:R-:W-:Y:S01]  /*61d0*/  @P5 IMAD.IADD R4, R74, 0x1, R5 ;  /* 0x000000014a045824 */ /* 0x000fe200078e0205 */
[----:B------:R-:W-:Y:S02]  /*61e0*/  CS2R R48, SRZ ;  /* 0x0000000000307805 */ /* 0x000fe4000001ff00 */
[----:B------:R-:W-:Y:S02]  /*61f0*/  CS2R R44, SRZ ;  /* 0x00000000002c7805 */ /* 0x000fe4000001ff00 */
[----:B------:R-:W-:Y:S02]  /*6200*/  CS2R R58, SRZ ;  /* 0x00000000003a7805 */ /* 0x000fe4000001ff00 */
[----:B------:R-:W-:Y:S02]  /*6210*/  CS2R R56, SRZ ;  /* 0x0000000000387805 */ /* 0x000fe4000001ff00 */
[----:B------:R-:W-:Y:S02]  /*6220*/  CS2R R54, SRZ ;  /* 0x0000000000367805 */ /* 0x000fe4000001ff00 */
[----:B------:R-:W-:Y:S01]  /*6230*/  CS2R R52, SRZ ;  /* 0x0000000000347805 */ /* 0x000fe2000001ff00 */
[----:B------:R-:W-:Y:S06]  /*6240*/  @P1 BRA `(.L_x_101) ;  /* 0x00000000000c1947 */ /* 0x000fec0003800000 */
[----:B------:R-:W-:Y:S04]  /*6250*/  SHF.L.U32 R5, R73, 0x1f, RZ ;  /* 0x0000001f49057819 */ /* 0x000fe800000006ff */
[----:B------:R-:W1:Y:S02]  /*6260*/  SYNCS.PHASECHK.TRANS64.TRYWAIT P1, [UR44+0x50], R5 ;  /* 0x00005005ff0075a7 */ /* 0x000e64000802112c */
[----:B-1----:R-:W-:Y:S05]  /*6270*/  @!P1 BRA `(.L_x_102) ;  /* 0x0000003000b09947 */ /* 0x002fea0003800000 */
.L_x_101:
[----:B------:R-:W-:Y:S05]  /*6280*/  BSYNC B0 ;  /* 0x0000000000007941 */ /* 0x000fea0003800000 */
.L_x_100:
[----:B------:R-:W-:Y:S01]  /*6290*/  ISETP.NE.AND P1, PT, R86, RZ, PT ;  /* 0x000000ff5600720c */ /* 0x000fe20003f25270 */
[----:B------:R-:W-:Y:S11]  /*62a0*/  HFMA2 R83, -RZ, RZ, 0, 5.9604644775390625e-08 ;  /* 0x00000001ff537431 */ /* 0x000ff600000001ff */
[----:B------:R-:W-:Y:S01]  /*62b0*/  @!UPT UIADD3 URZ, UPT, UPT, URZ, URZ, URZ ;  /* 0x000000fffffff290 */ /* 0x000fe2000fffe0ff */
[----:B------:R-:W-:Y:S05]  /*62c0*/  @P1 WARPSYNC.ALL ;  /* 0x0000000000001948 */ /* 0x000fea0003800000 */
[----:B------:R2:W1:Y:S04]  /*62d0*/  @P1 LDSM.16.M88.4 R48, [R2+0x400] ;  /* 0x000400000230183b */ /* 0x0004680000000200 */
[----:B------:R2:W1:Y:S04]  /*62e0*/  @P1 LDSM.16.M88.4 R44, [R4] ;  /* 0x00000000042c183b */ /* 0x0004680000000200 */
[----:B------:R2:W1:Y:S04]  /*62f0*/  @P1 LDSM.16.M88.4 R56, [R84+UR44+0x400] ;  /* 0x0004002c5438183b */ /* 0x0004680008000200 */
[----:B------:R2:W1:Y:S02]  /*6300*/  @P1 LDSM.16.M88.4 R52, [R78+0x400] ;  /* 0x000400004e34183b */ /* 0x0004640000000200 */
.L_x_99:
[----:B------:R-:W-:Y:S05]  /*6310*/  BSYNC B1 ;  /* 0x0000000000017941 */ /* 0x000fea0003800000 */
.L_x_98:
[----:B-1----:R-:W-:Y:S04]  /*6320*/  SHF.R.U32.HI R5, RZ, 0x15, R25 ;  /* 0x00000015ff057819 */ /* 0x002fe80000011619 */
[----:B------:R-:W-:Y:S01]  /*6330*/  LOP3.LUT P1, RZ, R5, 0x3, R64, 0x48, !PT ;  /* 0x0000000305ff7812 */ /* 0x000fe20007824840 */
[----:B------:R-:W-:Y:S01]  /*6340*/  @!UPT UIADD3 URZ, UPT, UPT, URZ, URZ, URZ ;  /* 0x000000fffffff290 */ /* 0x000fe2000fffe0ff */
[----:B----4-:R-:W-:Y:S11]  /*6350*/  @P0 BRA `(.L_x_103) ;  /* 0x0000000000080947 */ /* 0x010ff60003800000 */
[----:B------:R-:W1:Y:S02]  /*6360*/  SYNCS.PHASECHK.TRANS64.TRYWAIT P0, [R80+URZ+0xc0], R3 ;  /* 0x0000c003500075a7 */ /* 0x000e6400080011ff */
[----:B-1----:R-:W-:Y:S05]  /*6370*/  @!P0 BRA `(.L_x_104) ;  /* 0x0000003000888947 */ /* 0x002fea0003800000 */
.L_x_103:
[----:B------:R-:W-:Y:S05]  /*6380*/  @!P1 BRA `(.L_x_105) ;  /* 0x0000000000409947 */ /* 0x000fea0003800000 */
[----:B------:R-:W4:Y:S01]  /*6390*/  LDCU.64 UR8, c[0x4][0x70] ;  /* 0x01000e00ff0877ac */ /* 0x000f220008000a00 */
[----:B-1----:R-:W-:Y:S01]  /*63a0*/  MOV R3, 0x0 ;  /* 0x0000000000037802 */ /* 0x002fe20000000f00 */
[----:B------:R-:W-:Y:S02]  /*63b0*/  HFMA2 R12, -RZ, RZ, 0, 5.9604644775390625e-08 ;  /* 0x00000001ff0c7431 */ /* 0x000fe400000001ff */
[----:B------:R-:W-:Y:S02]  /*63c0*/  IMAD.MOV.U32 R8, RZ, RZ, 0x192 ;  /* 0x00000192ff087424 */ /* 0x000fe400078e00ff */
[----:B------:R-:W-:Y:S01]  /*63d0*/  IMAD.MOV.U32 R13, RZ, RZ, RZ ;  /* 0x000000ffff0d7224 */ /* 0x000fe200078e00ff */
[----:B------:R-:W1:Y:S01]  /*63e0*/  LDCU.64 UR6, c[0x4][0x78] ;  /* 0x01000f00ff0677ac */ /* 0x000e620008000a00 */
[----:B--2---:R-:W2:Y:S01]  /*63f0*/  LDC.64 R2, c[0x4][R3] ;  /* 0x0100000003027b82 */ /* 0x004ea20000000a00 */
[----:B------:R-:W5:Y:S01]  /*6400*/  LDCU.64 UR4, c[0x4][0x10] ;  /* 0x01000200ff0477ac */ /* 0x000f620008000a00 */
[----:B----4-:R-:W-:Y:S01]  /*6410*/  MOV R5, UR9 ;  /* 0x0000000900057c02 */ /* 0x010fe20008000f00 */
[----:B------:R-:W-:Y:S01]  /*6420*/  IMAD.U32 R4, RZ, RZ, UR8 ;  /* 0x00000008ff047e24 */ /* 0x000fe2000f8e00ff */
[----:B-1----:R-:W-:Y:S01]  /*6430*/  MOV R7, UR7 ;  /* 0x0000000700077c02 */ /* 0x002fe20008000f00 */
[----:B------:R-:W-:Y:S01]  /*6440*/  IMAD.U32 R6, RZ, RZ, UR6 ;  /* 0x00000006ff067e24 */ /* 0x000fe2000f8e00ff */
[----:B-----5:R-:W-:Y:S01]  /*6450*/  MOV R11, UR5 ;  /* 0x00000005000b7c02 */ /* 0x020fe20008000f00 */
[----:B------:R-:W-:Y:S02]  /*6460*/  IMAD.U32 R10, RZ, RZ, UR4 ;  /* 0x00000004ff0a7e24 */ /* 0x000fe4000f8e00ff */
[----:B------:R-:W-:Y:S07]  /*6470*/  LEPC R20, `(.L_x_105) ;  /* 0x000000001014794e */ /* 0x000fee0000000000 */
[----:B--23--:R-:W-:Y:S05]  /*6480*/  CALL.ABS.NOINC R2 ;  /* 0x0000000002007343 */ /* 0x00cfea0003c00000 */
.L_x_105:
[----:B------:R-:W-:Y:S01]  /*6490*/  LOP3.LUT R20, R56, 0xffffe000, RZ, 0xc0, !PT ;  /* 0xffffe00038147812 */ /* 0x000fe200078ec0ff */
[----:B------:R-:W-:Y:S05]  /*64a0*/  WARPSYNC.ALL ;  /* 0x0000000000007948 */ /* 0x000fea0003800000 */
[----:B------:R-:W-:Y:S01]  /*64b0*/  R2UR UR4, R25 ;  /* 0x00000000190472ca */ /* 0x000fe200000e0000 */
[----:B------:R-:W-:Y:S01]  /*64c0*/  IMAD.SHL.U32 R88, R75, 0x4, RZ ;  /* 0x000000044b587824 */ /* 0x000fe200078e00ff */
[----:B------:R-:W-:Y:S01]  /*64d0*/  LOP3.LUT R21, R57, 0xffffe000, RZ, 0xc0, !PT ;  /* 0xffffe00039157812 */ /* 0x000fe200078ec0ff */
[----:B------:R-:W-:Y:S01]  /*64e0*/  BSSY.RECONVERGENT B0, `(.L_x_106) ;  /* 0x0000059000007945 */ /* 0x000fe20003800200 */
[----:B------:R-:W-:Y:S02]  /*64f0*/  LOP3.LUT R26, R59, 0xffffe000, RZ, 0xc0, !PT ;  /* 0xffffe0003b1a7812 */ /* 0x000fe400078ec0ff */
[----:B------:R-:W-:Y:S02]  /*6500*/  LOP3.LUT R32, R53, 0xffffe000, RZ, 0xc0, !PT ;  /* 0xffffe00035207812 */ /* 0x000fe400078ec0ff */
[----:B------:R-:W-:Y:S02]  /*6510*/  LOP3.LUT R33, R54, 0xffffe000, RZ, 0xc0, !PT ;  /* 0xffffe00036217812 */ /* 0x000fe400078ec0ff */
[----:B------:R-:W-:Y:S02]  /*6520*/  IADD3 R81, PT, PT, R81, R88, RZ ;  /* 0x0000005851517210 */ /* 0x000fe40007ffe0ff */
[----:B------:R-:W-:Y:S01]  /*6530*/  ISETP.NE.AND P0, PT, R76, RZ, PT ;  /* 0x000000ff4c00720c */ /* 0x000fe20003f05270 */
[----:B--2---:R-:W3:Y:S02]  /*6540*/  LDTM.16dp128bit.x8 R4, tmem[UR4] ;  /* 0x00000004000479ee */ /* 0x004ee40008180000 */
[----:B------:R-:W-:Y:S02]  /*6550*/  IMAD.IADD R82, R74, 0x1, R81 ;  /* 0x000000014a527824 */ /* 0x000fe400078e0251 */
[C---:B---3--:R-:W-:Y:S01]  /*6560*/  FMUL R0, R24.reuse, R4 ;  /* 0x0000000418007220 */ /* 0x048fe20000400000 */
[C---:B------:R-:W-:Y:S01]  /*6570*/  FMUL R2, R24.reuse, R5 ;  /* 0x0000000518027220 */ /* 0x040fe20000400000 */
[C---:B-1----:R-:W-:Y:S01]  /*6580*/  FMUL R3, R24.reuse, R6 ;  /* 0x0000000618037220 */ /* 0x042fe20000400000 */
[----:B------:R-:W-:Y:S01]  /*6590*/  FMUL R7, R24, R7 ;  /* 0x0000000718077220 */ /* 0x000fe20000400000 */
[C---:B------:R-:W-:Y:S01]  /*65a0*/  FFMA R28, R27.reuse, R20, R0 ;  /* 0x000000141b1c7223 */ /* 0x040fe20000000000 */
[----:B------:R-:W-:Y:S01]  /*65b0*/  LOP3.LUT R20, R58, 0xffffe000, RZ, 0xc0, !PT ;  /* 0xffffe0003a147812 */ /* 0x000fe200078ec0ff */
[C---:B------:R-:W-:Y:S01]  /*65c0*/  FFMA R29, R27.reuse, R21, R2 ;  /* 0x000000151b1d7223 */ /* 0x040fe20000000002 */
[----:B------:R-:W-:Y:S01]  /*65d0*/  LOP3.LUT R21, R52, 0xffffe000, RZ, 0xc0, !PT ;  /* 0xffffe00034157812 */ /* 0x000fe200078ec0ff */
[C---:B------:R-:W-:Y:S01]  /*65e0*/  FMUL R4, R24.reuse, R8 ;  /* 0x0000000818047220 */ /* 0x040fe20000400000 */
[----:B------:R-:W-:Y:S01]  /*65f0*/  F2FP.TF32.F32.PACK_B R28, R28 ;  /* 0x0000001cff1c723e */ /* 0x000fe200024050ff */
[----:B------:R-:W-:Y:S01]  /*6600*/  FFMA R30, R27, R20, R3 ;  /* 0x000000141b1e7223 */ /* 0x000fe20000000003 */
[----:B------:R-:W-:Y:S01]  /*6610*/  LOP3.LUT R20, R55, 0xffffe000, RZ, 0xc0, !PT ;  /* 0xffffe00037147812 */ /* 0x000fe200078ec0ff */
[C---:B------:R-:W-:Y:S01]  /*6620*/  FMUL R5, R24.reuse, R9 ;  /* 0x0000000918057220 */ /* 0x040fe20000400000 */
[----:B------:R-:W-:Y:S01]  /*6630*/  F2FP.TF32.F32.PACK_B R29, R29 ;  /* 0x0000001dff1d723e */ /* 0x000fe200024050ff */
[C---:B------:R-:W-:Y:S01]  /*6640*/  FMUL R6, R24.reuse, R10 ;  /* 0x0000000a18067220 */ /* 0x040fe20000400000 */
[----:B------:R-:W-:Y:S01]  /*6650*/  F2FP.TF32.F32.PACK_B R30, R30 ;  /* 0x0000001eff1e723e */ /* 0x000fe200024050ff */
[----:B------:R-:W-:Y:S01]  /*6660*/  FFMA R31, R27, R26, R7 ;  /* 0x0000001a1b1f7223 */ /* 0x000fe20000000007 */
[----:B------:R-:W-:Y:S01]  /*6670*/  LOP3.LUT R26, R49, 0xffffe000, RZ, 0xc0, !PT ;  /* 0xffffe000311a7812 */ /* 0x000fe200078ec0ff */
[----:B------:R-:W-:Y:S01]  /*6680*/  FMUL R11, R24, R11 ;  /* 0x0000000b180b7220 */ /* 0x000fe20000400000 */
[C---:B------:R-:W-:Y:S01]  /*6690*/  FFMA R4, R27.reuse, R21, R4 ;  /* 0x000000151b047223 */ /* 0x040fe20000000004 */
[----:B------:R-:W-:Y:S01]  /*66a0*/  LOP3.LUT R21, R48, 0xffffe000, RZ, 0xc0, !PT ;  /* 0xffffe00030157812 */ /* 0x000fe200078ec0ff */
[C---:B------:R-:W-:Y:S01]  /*66b0*/  FFMA R5, R27.reuse, R32, R5 ;  /* 0x000000201b057223 */ /* 0x040fe20000000005 */
[----:B------:R-:W-:Y:S01]  /*66c0*/  F2FP.TF32.F32.PACK_B R31, R31 ;  /* 0x0000001fff1f723e */ /* 0x000fe200024050ff */
        /* <DEDUP_REMOVED lines=8> */
[----:B------:R1:W-:Y:S01]  /*6750*/  STSM.16.M88.4 [R79+0x400], R28 ;  /* 0x0004001c4f007844 */ /* 0x0003e20000000200 */
[----:B------:R-:W-:Y:S01]  /*6760*/  F2FP.TF32.F32.PACK_B R6, R6 ;  /* 0x00000006ff06723e */ /* 0x000fe200024050ff */
[C---:B------:R-:W-:Y:S01]  /*6770*/  FMUL R10, R24.reuse, R14 ;  /* 0x0000000e180a7220 */ /* 0x040fe20000400000 */
[----:B------:R-:W-:Y:S01]  /*6780*/  F2FP.TF32.F32.PACK_B R7, R7 ;  /* 0x00000007ff07723e */ /* 0x000fe200024050ff */
[----:B------:R-:W-:Y:S01]  /*6790*/  FMUL R15, R24, R15 ;  /* 0x0000000f180f7220 */ /* 0x000fe20000400000 */
[C---:B------:R-:W-:Y:S01]  /*67a0*/  FFMA R8, R27.reuse, R21, R8 ;  /* 0x000000151b087223 */ /* 0x040fe20000000008 */
[C---:B------:R-:W-:Y:S01]  /*67b0*/  FFMA R9, R27.reuse, R26, R9 ;  /* 0x0000001a1b097223 */ /* 0x040fe20000000009 */
[C---:B------:R-:W-:Y:S01]  /*67c0*/  FFMA R10, R27.reuse, R33, R10 ;  /* 0x000000211b0a7223 */ /* 0x040fe2000000000a */
[----:B------:R1:W-:Y:S01]  /*67d0*/  STSM.16.M88.4 [R78+0x400], R4 ;  /* 0x000400044e007844 */ /* 0x0003e20000000200 */
[----:B------:R-:W-:Y:S01]  /*67e0*/  LOP3.LUT R21, R44, 0xffffe000, RZ, 0xc0, !PT ;  /* 0xffffe0002c157812 */ /* 0x000fe200078ec0ff */
[----:B------:R-:W-:Y:S01]  /*67f0*/  FFMA R11, R27, R20, R15 ;  /* 0x000000141b0b7223 */ /* 0x000fe2000000000f */
[----:B------:R-:W-:Y:S01]  /*6800*/  LOP3.LUT R20, R45, 0xffffe000, RZ, 0xc0, !PT ;  /* 0xffffe0002d147812 */ /* 0x000fe200078ec0ff */
[C---:B------:R-:W-:Y:S01]  /*6810*/  FMUL R12, R24.reuse, R16 ;  /* 0x00000010180c7220 */ /* 0x040fe20000400000 */
[----:B------:R-:W-:Y:S01]  /*6820*/  FMUL R13, R24, R17 ;  /* 0x00000011180d7220 */ /* 0x000fe20000400000 */
[----:B------:R-:W-:Y:S01]  /*6830*/  LOP3.LUT R33, R46, 0xffffe000, RZ, 0xc0, !PT ;  /* 0xffffe0002e217812 */ /* 0x000fe200078ec0ff */
[C---:B------:R-:W-:Y:S01]  /*6840*/  FMUL R14, R24.reuse, R18 ;  /* 0x00000012180e7220 */ /* 0x040fe20000400000 */
[----:B------:R-:W-:Y:S01]  /*6850*/  LOP3.LUT R26, R47, 0xffffe000, RZ, 0xc0, !PT ;  /* 0xffffe0002f1a7812 */ /* 0x000fe200078ec0ff */
[----:B------:R-:W-:Y:S01]  /*6860*/  FMUL R19, R24, R19 ;  /* 0x0000001318137220 */ /* 0x000fe20000400000 */
[C---:B------:R-:W-:Y:S01]  /*6870*/  FFMA R12, R27.reuse, R21, R12 ;  /* 0x000000151b0c7223 */ /* 0x040fe2000000000c */
[C---:B------:R-:W-:Y:S01]  /*6880*/  FFMA R13, R27.reuse, R20, R13 ;  /* 0x000000141b0d7223 */ /* 0x040fe2000000000d */
[C---:B------:R-:W-:Y:S01]  /*6890*/  FFMA R14, R27.reuse, R33, R14 ;  /* 0x000000211b0e7223 */ /* 0x040fe2000000000e */
[----:B------:R-:W-:Y:S01]  /*68a0*/  FFMA R15, R27, R26, R19 ;  /* 0x0000001a1b0f7223 */ /* 0x000fe20000000013 */
[----:B------:R-:W-:Y:S02]  /*68b0*/  F2FP.TF32.F32.PACK_B R8, R8 ;  /* 0x00000008ff08723e */ /* 0x000fe400024050ff */
[----:B------:R-:W-:Y:S02]  /*68c0*/  F2FP.TF32.F32.PACK_B R9, R9 ;  /* 0x00000009ff09723e */ /* 0x000fe400024050ff */
[----:B------:R-:W-:Y:S02]  /*68d0*/  F2FP.TF32.F32.PACK_B R10, R10 ;  /* 0x0000000aff0a723e */ /* 0x000fe400024050ff */
[----:B------:R-:W-:Y:S02]  /*68e0*/  F2FP.TF32.F32.PACK_B R11, R11 ;  /* 0x0000000bff0b723e */ /* 0x000fe400024050ff */
[----:B------:R-:W-:Y:S02]  /*68f0*/  F2FP.TF32.F32.PACK_B R12, R12 ;  /* 0x0000000cff0c723e */ /* 0x000fe400024050ff */
[----:B------:R-:W-:Y:S01]  /*6900*/  F2FP.TF32.F32.PACK_B R13, R13 ;  /* 0x0000000dff0d723e */ /* 0x000fe200024050ff */
[----:B------:R1:W-:Y:S01]  /*6910*/  STSM.16.M88.4 [R81], R8 ;  /* 0x0000000851007844 */ /* 0x0003e20000000200 */
[----:B------:R-:W-:Y:S02]  /*6920*/  F2FP.TF32.F32.PACK_B R14, R14 ;  /* 0x0000000eff0e723e */ /* 0x000fe400024050ff */
[----:B------:R-:W-:Y:S05]  /*6930*/  F2FP.TF32.F32.PACK_B R15, R15 ;  /* 0x0000000fff0f723e */ /* 0x000fea00024050ff */
[----:B------:R1:W-:Y:S01]  /*6940*/  STSM.16.M88.4 [R82], R12 ;  /* 0x0000000c52007844 */ /* 0x0003e20000000200 */
[----:B------:R-:W-:Y:S01]  /*6950*/  @!PT LDS RZ, [RZ] ;  /* 0x00000000fffff984 */ /* 0x000fe20000000800 */
[----:B------:R-:W-:Y:S01]  /*6960*/  @!PT LDS RZ, [RZ] ;  /* 0x00000000fffff984 */ /* 0x000fe20000000800 */
[----:B------:R-:W-:Y:S01]  /*6970*/  @!PT LDS RZ, [RZ] ;  /* 0x00000000fffff984 */ /* 0x000fe20000000800 */
[----:B------:R-:W-:Y:S01]  /*6980*/  @!PT LDS RZ, [RZ] ;  /* 0x00000000fffff984 */ /* 0x000fe20000000800 */
[----:B------:R2:W-:Y:S07]  /*6990*/  MEMBAR.ALL.CTA ;  /* 0x0000000000007992 */ /* 0x0005ee0000008000 */
[----:B--2---:R-:W2:Y:S02]  /*69a0*/  FENCE.VIEW.ASYNC.S ;  /* 0x00000000000073c6 */ /* 0x004ea40000000000 */
[----:B--2---:R-:W-:Y:S06]  /*69b0*/  BAR.SYNC.DEFER_BLOCKING 0x1, 0x80 ;  /* 0x0042000000007b1d */ /* 0x004fec0000010000 */
[----:B------:R-:W-:Y:S05]  /*69c0*/  @P0 BRA `(.L_x_107) ;  /* 0x0000000000280947 */ /* 0x000fea0003800000 */
[----:B------:R-:W2:Y:S01]  /*69d0*/  LDCU.64 UR6, c[0x0][0x348] ;  /* 0x00006900ff0677ac */ /* 0x000ea20008000a00 */
[----:B------:R-:W-:Y:S01]  /*69e0*/  UIADD3 UR4, UPT, UPT, UR44, 0x400, URZ ;  /* 0x000004002c047890 */ /* 0x000fe2000fffe0ff */
[----:B------:R-:W-:Y:S05]  /*69f0*/  UMOV UR51, UR36 ;  /* 0x0000002400337c82 */ /* 0x000fea0008000000 */
[----:B------:R-:W-:Y:S04]  /*6a00*/  MOV R68, UR4 ;  /* 0x0000000400447c02 */ /* 0x000fe80008000f00 */
[----:B------:R-:W-:Y:S01]  /*6a10*/  R2UR UR48, R68 ;  /* 0x00000000443072ca */ /* 0x000fe200000e0000 */
[----:B--2---:R-:W-:Y:S04]  /*6a20*/  UIADD3 UR4, UP0, UPT, UR6, 0x680, URZ ;  /* 0x0000068006047890 */ /* 0x004fe8000ff1e0ff */
[----:B------:R-:W-:Y:S09]  /*6a30*/  UIADD3.X UR5, UPT, UPT, URZ, UR7, URZ, UP0, !UPT ;  /* 0x00000007ff057290 */ /* 0x000ff200087fe4ff */
[----:B------:R2:W-:Y:S01]  /*6a40*/  UTMASTG.3D [UR48], [UR4] ;  /* 0x00000030040073b5 */ /* 0x0005e20008010000 */
[----:B------:R0:W-:Y:S01]  /*6a50*/  UTMACMDFLUSH ;  /* 0x00000000000079b7 */ /* 0x0001e20000000000 */
[----:B--2---:R-:W-:Y:S04]  /*6a60*/  DEPBAR.LE SB0, 0x1 ;  /* 0x000080400000791a */ /* 0x004fe80000000000 */
.L_x_107:
[----:B------:R-:W-:Y:S05]  /*6a70*/  BSYNC.RECONVERGENT B0 ;  /* 0x0000000000007941 */ /* 0x000fea0003800200 */
.L_x_106:
[----:B------:R-:W-:Y:S01]  /*6a80*/  BAR.SYNC.DEFER_BLOCKING 0x1, 0x80 ;  /* 0x0042000000007b1d */ /* 0x000fe20000010000 */
[----:B------:R-:W-:Y:S01]  /*6a90*/  ISETP.NE.AND P1, PT, R77, RZ, PT ;  /* 0x000000ff4d00720c */ /* 0x000fe20003f25270 */
[----:B------:R-:W-:Y:S01]  /*6aa0*/  UISETP.NE.AND UP0, UPT, UR47, URZ, UPT ;  /* 0x000000ff2f00728c */ /* 0x000fe2000bf05270 */
[----:B------:R-:W-:Y:S11]  /*6ab0*/  LEA R3, R83, UR44, 0x3 ;  /* 0x0000002c53037c11 */ /* 0x000ff6000f8e18ff */
[----:B-1----:R-:W-:Y:S01]  /*6ac0*/  @P1 SHF.L.U32 R4, R73, 0x1f, RZ ;  /* 0x0000001f49041819 */ /* 0x002fe200000006ff */
[----:B------:R-:W-:Y:S06]  /*6ad0*/  BRA.U !UP0, `(.L_x_108) ;  /* 0x0000000108247547 */ /* 0x000fec000b800000 */
[----:B------:R-:W1:Y:S01]  /*6ae0*/  S2R R0, SR_CgaCtaId ;  /* 0x0000000000007919 */ /* 0x000e620000008800 */
[----:B------:R-:W-:Y:S01]  /*6af0*/  IMAD.U32 R2, RZ, RZ, UR46 ;  /* 0x0000002eff027e24 */ /* 0x000fe2000f8e00ff */
[----:B------:R-:W-:Y:S04]  /*6b00*/  UIADD3 UR4, UPT, UPT, UR46, 0x1, URZ ;  /* 0x000000012e047890 */ /* 0x000fe8000fffe0ff */
[----:B------:R-:W-:Y:S01]  /*6b10*/  @P1 LEA R2, R2, UR44, 0x3 ;  /* 0x0000002c02021c11 */ /* 0x000fe2000f8e18ff */
[----:B------:R-:W-:Y:S04]  /*6b20*/  UISETP.NE.AND UP0, UPT, UR4, 0x4, UPT ;  /* 0x000000040400788c */ /* 0x000fe8000bf05270 */
[----:B------:R-:W-:Y:S01]  /*6b30*/  @P1 VIADD R5, R2, 0x70 ;  /* 0x0000007002051836 */ /* 0x000fe20000000000 */
[----:B------:R-:W-:Y:S04]  /*6b40*/  USEL UR46, UR4, URZ, UP0 ;  /* 0x000000ff042e7287 */ /* 0x000fe80008000000 */
[----:B-1----:R-:W-:Y:S04]  /*6b50*/  @P1 PRMT R0, R0, 0x654, R5 ;  /* 0x0000065400001816 */ /* 0x002fe80000000005 */
[----:B------:R1:W-:Y:S04]  /*6b60*/  @P1 SYNCS.ARRIVE.TRANS64.RED.A1T0 RZ, [R0+URZ], RZ ;  /* 0x000000ff00ff19a7 */ /* 0x0003e800081004ff */
.L_x_108:
[----:B------:R-:W2:Y:S01]  /*6b70*/  @P1 SYNCS.PHASECHK.TRANS64.TRYWAIT P0, [R3+URZ+0x50], R4 ;  /* 0x00005004030015a7 */ /* 0x000ea200080011ff */
[----:B------:R-:W-:Y:S01]  /*6b80*/  BSSY B1, `(.L_x_109) ;  /* 0x0000017000017945 */ /* 0x000fe20003800000 */
[----:B--2---:R-:W-:Y:S03]  /*6b90*/  @P1 SEL R85, RZ, 0x1, !P0 ;  /* 0x00000001ff551807 */ /* 0x004fe60004000000 */
[----:B------:R-:W-:Y:S05]  /*6ba0*/  @!P1 BRA `(.L_x_110) ;  /* 0x0000000000509947 */ /* 0x000fea0003800000 */
[----:B------:R-:W-:Y:S01]  /*6bb0*/  ISETP.NE.AND P1, PT, R86, RZ, PT ;  /* 0x000000ff5600720c */ /* 0x000fe20003f25270 */
[----:B------:R-:W-:Y:S01]  /*6bc0*/  BSSY B0, `(.L_x_111) ;  /* 0x000000a000007945 */ /* 0x000fe20003800000 */
[----:B------:R-:W-:Y:S11]  /*6bd0*/  ISETP.NE.AND P0, PT, R85, RZ, PT ;  /* 0x000000ff5500720c */ /* 0x000ff60003f05270 */
[----:B------:R-:W-:Y:S04]  /*6be0*/  @P1 IMAD R4, R83, 0x2000, R84 ;  /* 0x0000200053041824 */ /* 0x000fe800078e0254 */
[----:B------:R-:W-:Y:S04]  /*6bf0*/  @P1 VIADD R7, R4, UR44 ;  /* 0x0000002c04071c36 */ /* 0x000fe80008000000 */
[----:B------:R-:W-:Y:S01]  /*6c00*/  @P1 IMAD.IADD R2, R74, 0x1, R7 ;  /* 0x000000014a021824 */ /* 0x000fe200078e0207 */
[----:B------:R-:W-:Y:S01]  /*6c10*/  @P1 IADD3 R5, PT, PT, R88, R7, RZ ;  /* 0x0000000758051210 */ /* 0x000fe20007ffe0ff */
[----:B------:R-:W-:Y:S06]  /*6c20*/  @P0 BRA `(.L_x_112) ;  /* 0x00000000000c0947 */ /* 0x000fec0003800000 */
[----:B-1----:R-:W-:Y:S04]  /*6c30*/  SHF.L.U32 R0, R73, 0x1f, RZ ;  /* 0x0000001f49007819 */ /* 0x002fe800000006ff */
[----:B------:R-:W1:Y:S02]  /*6c40*/  SYNCS.PHASECHK.TRANS64.TRYWAIT P0, [R3+URZ+0x50], R0 ;  /* 0x00005000030075a7 */ /* 0x000e6400080011ff */
[----:B-1----:R-:W-:Y:S05]  /*6c50*/  @!P0 BRA `(.L_x_113) ;  /* 0x0000002800648947 */ /* 0x002fea0003800000 */
.L_x_112:
[----:B------:R-:W-:Y:S05]  /*6c60*/  BSYNC B0 ;  /* 0x0000000000007941 */ /* 0x000fea0003800000 */
.L_x_111:
[----:B------:R-:W-:Y:S02]  /*6c70*/  ISETP.NE.AND P0, PT, R86, RZ, PT ;  /* 0x000000ff5600720c */ /* 0x000fe40003f05270 */
[----:B------:R-:W-:Y:S11]  /*6c80*/  IADD3 R83, PT, PT, R83, 0x1, RZ ;  /* 0x0000000153537810 */ /* 0x000ff60007ffe0ff */
[----:B-1----:R-:W-:Y:S01]  /*6c90*/  @P0 IMAD.IADD R0, R74, 0x1, R5 ;  /* 0x000000014a000824 */ /* 0x002fe200078e0205 */
[----:B------:R-:W-:Y:S05]  /*6ca0*/  @P0 WARPSYNC.ALL ;  /* 0x0000000000000948 */ /* 0x000fea0003800000 */
[----:B------:R2:W3:Y:S04]  /*6cb0*/  @P0 LDSM.16.M88.4 R56, [R4+UR44+0x400] ;  /* 0x0004002c0438083b */ /* 0x0004e80008000200 */
[----:B------:R2:W4:Y:S04]  /*6cc0*/  @P0 LDSM.16.M88.4 R52, [R2+0x400] ;  /* 0x000400000234083b */ /* 0x0005280000000200 */
[----:B------:R2:W1:Y:S04]  /*6cd0*/  @P0 LDSM.16.M88.4 R48, [R5+0x400] ;  /* 0x000400000530083b */ /* 0x0004680000000200 */
[----:B------:R2:W1:Y:S02]  /*6ce0*/  @P0 LDSM.16.M88.4 R44, [R0+0x400] ;  /* 0x00040000002c083b */ /* 0x0004640000000200 */
.L_x_110:
[----:B------:R-:W-:Y:S05]  /*6cf0*/  BSYNC B1 ;  /* 0x0000000000017941 */ /* 0x000fea0003800000 */
.L_x_109:
[----:B------:R-:W-:Y:S05]  /*6d00*/  VIADD R3, R25, 0x20 ;  /* 0x0000002019037836 */ /* 0x000fea0000000000 */
[----:B------:R-:W-:Y:S04]  /*6d10*/  SHF.R.U32.HI R3, RZ, 0x15, R3 ;  /* 0x00000015ff037819 */ /* 0x000fe80000011603 */
[----:B------:R-:W-:Y:S11]  /*6d20*/  LOP3.LUT P0, RZ, R3, 0x3, R64, 0x48, !PT ;  /* 0x0000000303ff7812 */ /* 0x000ff60007804840 */
[----:B------:R-:W-:Y:S02]  /*6d30*/  @!UPT UIADD3 URZ, UPT, UPT, URZ, URZ, URZ ;  /* 0x000000fffffff290 */ /* 0x000fe4000fffe0ff */
[----:B------:R-:W-:Y:S05]  /*6d40*/  @!P0 BRA `(.L_x_114) ;  /* 0x0000000000408947 */ /* 0x000fea0003800000 */
[----:B------:R-:W5:Y:S01]  /*6d50*/  LDCU.64 UR8, c[0x4][0x70] ;  /* 0x01000e00ff0877ac */ /* 0x000f620008000a00 */
[----:B------:R-:W-:Y:S01]  /*6d60*/  MOV R3, 0x0 ;  /* 0x0000000000037802 */ /* 0x000fe20000000f00 */
[----:B------:R-:W-:Y:S02]  /*6d70*/  HFMA2 R12, -RZ, RZ, 0, 5.9604644775390625e-08 ;  /* 0x00000001ff0c7431 */ /* 0x000fe400000001ff */
[----:B------:R-:W-:Y:S02]  /*6d80*/  IMAD.MOV.U32 R8, RZ, RZ, 0x192 ;  /* 0x00000192ff087424 */ /* 0x000fe400078e00ff */
[----:B------:R-:W-:Y:S01]  /*6d90*/  IMAD.MOV.U32 R13, RZ, RZ, RZ ;  /* 0x000000ffff0d7224 */ /* 0x000fe200078e00ff */
[----:B------:R-:W3:Y:S01]  /*6da0*/  LDCU.64 UR6, c[0x4][0x78] ;  /* 0x01000f00ff0677ac */ /* 0x000ee20008000a00 */
[----:B--2---:R-:W2:Y:S01]  /*6db0*/  LDC.64 R2, c[0x4][R3] ;  /* 0x0100000003027b82 */ /* 0x004ea20000000a00 */
[----:B------:R-:W4:Y:S01]  /*6dc0*/  LDCU.64 UR4, c[0x4][0x10] ;  /* 0x01000200ff0477ac */ /* 0x000f220008000a00 */
[----:B-----5:R-:W-:Y:S01]  /*6dd0*/  MOV R5, UR9 ;  /* 0x0000000900057c02 */ /* 0x020fe20008000f00 */
[----:B------:R-:W-:Y:S01]  /*6de0*/  IMAD.U32 R4, RZ, RZ, UR8 ;  /* 0x00000008ff047e24 */ /* 0x000fe2000f8e00ff */
[----:B---3--:R-:W-:Y:S01]  /*6df0*/  MOV R7, UR7 ;  /* 0x0000000700077c02 */ /* 0x008fe20008000f00 */
[----:B------:R-:W-:Y:S01]  /*6e00*/  IMAD.U32 R6, RZ, RZ, UR6 ;  /* 0x00000006ff067e24 */ /* 0x000fe2000f8e00ff */
[----:B----4-:R-:W-:Y:S01]  /*6e10*/  MOV R11, UR5 ;  /* 0x00000005000b7c02 */ /* 0x010fe20008000f00 */
[----:B------:R-:W-:Y:S02]  /*6e20*/  IMAD.U32 R10, RZ, RZ, UR4 ;  /* 0x00000004ff0a7e24 */ /* 0x000fe4000f8e00ff */
[----:B------:R-:W-:Y:S07]  /*6e30*/  LEPC R20, `(.L_x_114) ;  /* 0x000000001014794e */ /* 0x000fee0000000000 */
[----:B-12---:R-:W-:Y:S05]  /*6e40*/  CALL.ABS.NOINC R2 ;  /* 0x0000000002007343 */ /* 0x006fea0003c00000 */
.L_x_114:
[----:B---3--:R-:W-:Y:S01]  /*6e50*/  LOP3.LUT R20, R56, 0xffffe000, RZ, 0xc0, !PT ;  /* 0xffffe00038147812 */ /* 0x008fe200078ec0ff */
[----:B------:R-:W-:Y:S05]  /*6e60*/  WARPSYNC.ALL ;  /* 0x0000000000007948 */ /* 0x000fea0003800000 */
[----:B------:R-:W-:Y:S01]  /*6e70*/  R2UR UR4, R25 ;  /* 0x00000000190472ca */ /* 0x000fe200000e0000 */
[----:B------:R-:W3:Y:S01]  /*6e80*/  S2R R87, SR_CgaCtaId ;  /* 0x0000000000577919 */ /* 0x000ee20000008800 */
[----:B------:R-:W-:Y:S01]  /*6e90*/  LOP3.LUT R21, R57, 0xffffe000, RZ, 0xc0, !PT ;  /* 0xffffe00039157812 */ /* 0x000fe200078ec0ff */
[----:B------:R-:W-:Y:S01]  /*6ea0*/  IMAD.U32 R40, RZ, RZ, UR46 ;  /* 0x0000002eff287e24 */ /* 0x000fe2000f8e00ff */
[----:B------:R-:W-:Y:S01]  /*6eb0*/  LOP3.LUT R41, R58, 0xffffe000, RZ, 0xc0, !PT ;  /* 0xffffe0003a297812 */ /* 0x000fe200078ec0ff */
[----:B------:R-:W-:Y:S01]  /*6ec0*/  BSSY.RECONVERGENT B0, `(.L_x_115) ;  /* 0x000005c000007945 */ /* 0x000fe20003800200 */
[----:B-1----:R-:W-:Y:S02]  /*6ed0*/  LOP3.LUT R26, R48, 0xffffe000, RZ, 0xc0, !PT ;  /* 0xffffe000301a7812 */ /* 0x002fe400078ec0ff */
[----:B------:R-:W-:Y:S02]  /*6ee0*/  ISETP.NE.AND P6, PT, R77, RZ, PT ;  /* 0x000000ff4d00720c */ /* 0x000fe40003fc5270 */
[----:B------:R-:W-:Y:S02]  /*6ef0*/  ISETP.NE.AND P0, PT, R76, RZ, PT ;  /* 0x000000ff4c00720c */ /* 0x000fe40003f05270 */
[----:B------:R-:W-:Y:S01]  /*6f00*/  LEA R89, R83, UR44, 0x3 ;  /* 0x0000002c53597c11 */ /* 0x000fe2000f8e18ff */
[----:B--2---:R-:W1:Y:S08]  /*6f10*/  LDTM.16dp128bit.x8 R4, tmem[UR4+0x20] ;  /* 0x00002004000479ee */ /* 0x004e700008180000 */
[----:B------:R-:W-:Y:S02]  /*6f20*/  @P6 LEA R40, R40, UR44, 0x3 ;  /* 0x0000002c28286c11 */ /* 0x000fe4000f8e18ff */
[----:B------:R-:W-:Y:S03]  /*6f30*/  @P6 SHF.L.U32 R90, R73, 0x1f, RZ ;  /* 0x0000001f495a6819 */ /* 0x000fe600000006ff */
[----:B------:R-:W-:Y:S05]  /*6f40*/  @P6 VIADD R40, R40, 0x70 ;  /* 0x0000007028286836 */ /* 0x000fea0000000000 */
[----:B---3--:R-:W-:Y:S01]  /*6f50*/  @P6 PRMT R40, R87, 0x654, R40 ;  /* 0x0000065457286816 */ /* 0x008fe20000000028 */
[C---:B-1----:R-:W-:Y:S01]  /*6f60*/  FMUL R0, R24.reuse, R4 ;  /* 0x0000000418007220 */ /* 0x042fe20000400000 */
[C---:B------:R-:W-:Y:S01]  /*6f70*/  FMUL R2, R24.reuse, R5 ;  /* 0x0000000518027220 */ /* 0x040fe20000400000 */
[C---:B------:R-:W-:Y:S01]  /*6f80*/  FMUL R3, R24.reuse, R10 ;  /* 0x0000000a18037220 */ /* 0x040fe20000400000 */
[----:B------:R-:W-:Y:S01]  /*6f90*/  FMUL R4, R24, R11 ;  /* 0x0000000b18047220 */ /* 0x000fe20000400000 */
[C---:B------:R-:W-:Y:S01]  /*6fa0*/  FFMA R28, R27.reuse, R20, R0 ;  /* 0x000000141b1c7223 */ /* 0x040fe20000000000 */
[----:B----4-:R-:W-:Y:S01]  /*6fb0*/  LOP3.LUT R20, R52, 0xffffe000, RZ, 0xc0, !PT ;  /* 0xffffe00034147812 */ /* 0x010fe200078ec0ff */
        /* <DEDUP_REMOVED lines=8> */
[----:B------:R-:W-:Y:S01]  /*7040*/  FFMA R31, R27, R21, R2 ;  /* 0x000000151b1f7223 */ /* 0x000fe20000000002 */
[----:B------:R-:W-:Y:S01]  /*7050*/  LOP3.LUT R21, R53, 0xffffe000, RZ, 0xc0, !PT ;  /* 0xffffe00035157812 */ /* 0x000fe200078ec0ff */
[C---:B------:R-:W-:Y:S01]  /*7060*/  FMUL R0, R24.reuse, R8 ;  /* 0x0000000818007220 */ /* 0x040fe20000400000 */
[----:B------:R-:W-:Y:S01]  /*7070*/  F2FP.TF32.F32.PACK_B R30, R30 ;  /* 0x0000001eff1e723e */ /* 0x000fe200024050ff */
[----:B------:R-:W-:Y:S01]  /*7080*/  FMUL R2, R24, R9 ;  /* 0x0000000918027220 */ /* 0x000fe20000400000 */
[----:B------:R-:W-:Y:S01]  /*7090*/  F2FP.TF32.F32.PACK_B R31, R31 ;  /* 0x0000001fff1f723e */ /* 0x000fe200024050ff */
[C---:B------:R-:W-:Y:S01]  /*70a0*/  FFMA R32, R27.reuse, R20, R0 ;  /* 0x000000141b207223 */ /* 0x040fe20000000000 */
[----:B------:R-:W-:Y:S01]  /*70b0*/  LOP3.LUT R20, R54, 0xffffe000, RZ, 0xc0, !PT ;  /* 0xffffe00036147812 */ /* 0x000fe200078ec0ff */
[----:B------:R-:W-:Y:S01]  /*70c0*/  FFMA R33, R27, R21, R2 ;  /* 0x000000151b217223 */ /* 0x000fe20000000002 */
[----:B------:R-:W-:Y:S01]  /*70d0*/  LOP3.LUT R21, R49, 0xffffe000, RZ, 0xc0, !PT ;  /* 0xffffe00031157812 */ /* 0x000fe200078ec0ff */
[----:B------:R1:W-:Y:S01]  /*70e0*/  STSM.16.M88.4 [R79+0x2400], R28 ;  /* 0x0024001c4f007844 */ /* 0x0003e20000000200 */
[----:B------:R-:W-:Y:S01]  /*70f0*/  F2FP.TF32.F32.PACK_B R32, R32 ;  /* 0x00000020ff20723e */ /* 0x000fe200024050ff */
[C---:B------:R-:W-:Y:S01]  /*7100*/  FFMA R34, R27.reuse, R20, R3 ;  /* 0x000000141b227223 */ /* 0x040fe20000000003 */
[----:B------:R-:W-:Y:S01]  /*7110*/  LOP3.LUT R20, R50, 0xffffe000, RZ, 0xc0, !PT ;  /* 0xffffe00032147812 */ /* 0x000fe200078ec0ff */
[C---:B------:R-:W-:Y:S01]  /*7120*/  FMUL R5, R24.reuse, R12 ;  /* 0x0000000c18057220 */ /* 0x040fe20000400000 */
[----:B------:R-:W-:Y:S01]  /*7130*/  F2FP.TF32.F32.PACK_B R33, R33 ;  /* 0x00000021ff21723e */ /* 0x000fe200024050ff */
[C---:B------:R-:W-:Y:S01]  /*7140*/  FMUL R6, R24.reuse, R13 ;  /* 0x0000000d18067220 */ /* 0x040fe20000400000 */
[----:B------:R-:W-:Y:S01]  /*7150*/  F2FP.TF32.F32.PACK_B R34, R34 ;  /* 0x00000022ff22723e */ /* 0x000fe200024050ff */
[----:B------:R-:W-:Y:S01]  /*7160*/  FMUL R7, R24, R14 ;  /* 0x0000000e18077220 */ /* 0x000fe20000400000 */
[----:B------:R-:W-:Y:S01]  /*7170*/  FFMA R35, R27, R41, R4 ;  /* 0x000000291b237223 */ /* 0x000fe20000000004 */
[----:B------:R-:W-:Y:S01]  /*7180*/  LOP3.LUT R41, R51, 0xffffe000, RZ, 0xc0, !PT ;  /* 0xffffe00033297812 */ /* 0x000fe200078ec0ff */
[C---:B------:R-:W-:Y:S01]  /*7190*/  FFMA R36, R27.reuse, R26, R5 ;  /* 0x0000001a1b247223 */ /* 0x040fe20000000005 */
[----:B------:R-:W-:Y:S01]  /*71a0*/  LOP3.LUT R26, R46, 0xffffe000, RZ, 0xc0, !PT ;  /* 0xffffe0002e1a7812 */ /* 0x000fe200078ec0ff */
[C---:B------:R-:W-:Y:S01]  /*71b0*/  FFMA R37, R27.reuse, R21, R6 ;  /* 0x000000151b257223 */ /* 0x040fe20000000006 */
[----:B------:R-:W-:Y:S01]  /*71c0*/  FMUL R8, R24, R15 ;  /* 0x0000000f18087220 */ /* 0x000fe20000400000 */
[----:B------:R-:W-:Y:S01]  /*71d0*/  FFMA R38, R27, R20, R7 ;  /* 0x000000141b267223 */ /* 0x000fe20000000007 */
[----:B------:R-:W-:Y:S01]  /*71e0*/  LOP3.LUT R20, R44, 0xffffe000, RZ, 0xc0, !PT ;  /* 0xffffe0002c147812 */ /* 0x000fe200078ec0ff */
[C---:B------:R-:W-:Y:S01]  /*71f0*/  FMUL R9, R24.reuse, R16 ;  /* 0x0000001018097220 */ /* 0x040fe20000400000 */
[----:B------:R-:W-:Y:S01]  /*7200*/  LOP3.LUT R21, R45, 0xffffe000, RZ, 0xc0, !PT ;  /* 0xffffe0002d157812 */ /* 0x000fe200078ec0ff */
[----:B------:R-:W-:Y:S01]  /*7210*/  FFMA R39, R27, R41, R8 ;  /* 0x000000291b277223 */ /* 0x000fe20000000008 */
[C---:B------:R-:W-:Y:S01]  /*7220*/  FMUL R10, R24.reuse, R17 ;  /* 0x00000011180a7220 */ /* 0x040fe20000400000 */
[C---:B------:R-:W-:Y:S01]  /*7230*/  FMUL R11, R24.reuse, R18 ;  /* 0x00000012180b7220 */ /* 0x040fe20000400000 */
[----:B------:R-:W-:Y:S01]  /*7240*/  LOP3.LUT R41, R47, 0xffffe000, RZ, 0xc0, !PT ;  /* 0xffffe0002f297812 */ /* 0x000fe200078ec0ff */
[----:B------:R-:W-:Y:S01]  /*7250*/  FMUL R12, R24, R19 ;  /* 0x00000013180c7220 */ /* 0x000fe20000400000 */
[----:B------:R-:W-:Y:S02]  /*7260*/  F2FP.TF32.F32.PACK_B R35, R35 ;  /* 0x00000023ff23723e */ /* 0x000fe400024050ff */
[----:B------:R-:W-:Y:S02]  /*7270*/  F2FP.TF32.F32.PACK_B R36, R36 ;  /* 0x00000024ff24723e */ /* 0x000fe400024050ff */
[----:B------:R-:W-:Y:S01]  /*7280*/  F2FP.TF32.F32.PACK_B R37, R37 ;  /* 0x00000025ff25723e */ /* 0x000fe200024050ff */
[----:B------:R2:W-:Y:S01]  /*7290*/  STSM.16.M88.4 [R78+0x2400], R32 ;  /* 0x002400204e007844 */ /* 0x0005e20000000200 */
[----:B------:R-:W-:Y:S01]  /*72a0*/  F2FP.TF32.F32.PACK_B R38, R38 ;  /* 0x00000026ff26723e */ /* 0x000fe200024050ff */
[C---:B-1----:R-:W-:Y:S01]  /*72b0*/  FFMA R28, R27.reuse, R20, R9 ;  /* 0x000000141b1c7223 */ /* 0x042fe20000000009 */
[C---:B------:R-:W-:Y:S01]  /*72c0*/  FFMA R29, R27.reuse, R21, R10 ;  /* 0x000000151b1d7223 */ /* 0x040fe2000000000a */
[C---:B------:R-:W-:Y:S01]  /*72d0*/  FFMA R30, R27.reuse, R26, R11 ;  /* 0x0000001a1b1e7223 */ /* 0x040fe2000000000b */
[----:B------:R-:W-:Y:S01]  /*72e0*/  FFMA R31, R27, R41, R12 ;  /* 0x000000291b1f7223 */ /* 0x000fe2000000000c */
[----:B------:R-:W-:Y:S02]  /*72f0*/  F2FP.TF32.F32.PACK_B R39, R39 ;  /* 0x00000027ff27723e */ /* 0x000fe400024050ff */
[----:B------:R-:W-:Y:S02]  /*7300*/  F2FP.TF32.F32.PACK_B R28, R28 ;  /* 0x0000001cff1c723e */ /* 0x000fe400024050ff */
[----:B------:R-:W-:Y:S01]  /*7310*/  F2FP.TF32.F32.PACK_B R29, R29 ;  /* 0x0000001dff1d723e */ /* 0x000fe200024050ff */
[----:B------:R2:W-:Y:S01]  /*7320*/  STSM.16.M88.4 [R81+0x2000], R36 ;  /* 0x0020002451007844 */ /* 0x0005e20000000200 */
[----:B------:R-:W-:Y:S02]  /*7330*/  F2FP.TF32.F32.PACK_B R30, R30 ;  /* 0x0000001eff1e723e */ /* 0x000fe400024050ff */
[----:B------:R-:W-:Y:S05]  /*7340*/  F2FP.TF32.F32.PACK_B R31, R31 ;  /* 0x0000001fff1f723e */ /* 0x000fea00024050ff */
[----:B------:R2:W-:Y:S01]  /*7350*/  STSM.16.M88.4 [R82+0x2000], R28 ;  /* 0x0020001c52007844 */ /* 0x0005e20000000200 */
[----:B------:R-:W-:Y:S01]  /*7360*/  @!PT LDS RZ, [RZ] ;  /* 0x00000000fffff984 */ /* 0x000fe20000000800 */
[----:B------:R-:W-:Y:S01]  /*7370*/  @!PT LDS RZ, [RZ] ;  /* 0x00000000fffff984 */ /* 0x000fe20000000800 */
[----:B------:R-:W-:Y:S01]  /*7380*/  @!PT LDS RZ, [RZ] ;  /* 0x00000000fffff984 */ /* 0x000fe20000000800 */
[----:B------:R-:W-:Y:S01]  /*7390*/  @!PT LDS RZ, [RZ] ;  /* 0x00000000fffff984 */ /* 0x000fe20000000800 */
[----:B------:R1:W-:Y:S07]  /*73a0*/  MEMBAR.ALL.CTA ;  /* 0x0000000000007992 */ /* 0x0003ee0000008000 */
[----:B-1----:R-:W1:Y:S02]  /*73b0*/  FENCE.VIEW.ASYNC.S ;  /* 0x00000000000073c6 */ /* 0x002e640000000000 */
[----:B-1----:R-:W-:Y:S06]  /*73c0*/  BAR.SYNC.DEFER_BLOCKING 0x1, 0x80 ;  /* 0x0042000000007b1d */ /* 0x002fec0000010000 */
[----:B------:R-:W-:Y:S05]  /*73d0*/  @P0 BRA `(.L_x_116) ;  /* 0x0000000000280947 */ /* 0x000fea0003800000 */
[----:B------:R-:W1:Y:S01]  /*73e0*/  LDCU.64 UR6, c[0x0][0x348] ;  /* 0x00006900ff0677ac */ /* 0x000e620008000a00 */
[----:B------:R-:W-:Y:S02]  /*73f0*/  UIADD3 UR9, UPT, UPT, UR49, 0x20, URZ ;  /* 0x0000002031097890 */ /* 0x000fe4000fffe0ff */
[----:B------:R-:W-:Y:S01]  /*7400*/  UIADD3 UR8, UPT, UPT, UR44, 0x2400, URZ ;  /* 0x000024002c087890 */ /* 0x000fe2000fffe0ff */
[----:B------:R-:W-:Y:S01]  /*7410*/  UMOV UR10, UR50 ;  /* 0x00000032000a7c82 */ /* 0x000fe20008000000 */
[----:B------:R-:W-:Y:S01]  /*7420*/  UMOV UR11, UR36 ;  /* 0x00000024000b7c82 */ /* 0x000fe20008000000 */
[----:B-1----:R-:W-:Y:S04]  /*7430*/  UIADD3 UR4, UP0, UPT, UR6, 0x680, URZ ;  /* 0x0000068006047890 */ /* 0x002fe8000ff1e0ff */
[----:B------:R-:W-:Y:S09]  /*7440*/  UIADD3.X UR5, UPT, UPT, URZ, UR7, URZ, UP0, !UPT ;  /* 0x00000007ff057290 */ /* 0x000ff200087fe4ff */
[----:B------:R1:W-:Y:S01]  /*7450*/  UTMASTG.3D [UR8], [UR4] ;  /* 0x00000008040073b5 */ /* 0x0003e20008010000 */
[----:B------:R0:W-:Y:S01]  /*7460*/  UTMACMDFLUSH ;  /* 0x00000000000079b7 */ /* 0x0001e20000000000 */
[----:B-1----:R-:W-:Y:S04]  /*7470*/  DEPBAR.LE SB0, 0x1 ;  /* 0x000080400000791a */ /* 0x002fe80000000000 */
.L_x_116:
[----:B------:R-:W-:Y:S05]  /*7480*/  BSYNC.RECONVERGENT B0 ;  /* 0x0000000000007941 */ /* 0x000fea0003800200 */
.L_x_115:
[----:B------:R-:W-:Y:S01]  /*7490*/  BAR.SYNC.DEFER_BLOCKING 0x1, 0x80 ;  /* 0x0042000000007b1d */ /* 0x000fe20000010000 */
[----:B------:R-:W-:Y:S04]  /*74a0*/  UIADD3 UR4, UPT, UPT, UR46, 0x1, URZ ;  /* 0x000000012e047890 */ /* 0x000fe8000fffe0ff */
[----:B------:R-:W-:Y:S04]  /*74b0*/  UISETP.NE.AND UP0, UPT, UR4, 0x4, UPT ;  /* 0x000000040400788c */ /* 0x000fe8000bf05270 */
[----:B------:R-:W-:Y:S01]  /*74c0*/  USEL UR45, UR4, URZ, UP0 ;  /* 0x000000ff042d7287 */ /* 0x000fe20008000000 */
[----:B------:R1:W-:Y:S01]  /*74d0*/  @P6 SYNCS.ARRIVE.TRANS64.RED.A1T0 RZ, [R40+URZ], RZ ;  /* 0x000000ff28ff69a7 */ /* 0x0003e200081004ff */
[----:B------:R-:W-:Y:S01]  /*74e0*/  BSSY B1, `(.L_x_117) ;  /* 0x0000018000017945 */ /* 0x000fe20003800000 */
[----:B------:R-:W3:Y:S02]  /*74f0*/  @P6 SYNCS.PHASECHK.TRANS64.TRYWAIT P0, [R89+URZ+0x50], R90 ;  /* 0x0000505a590065a7 */ /* 0x000ee400080011ff */
[----:B---3--:R-:W-:Y:S01]  /*7500*/  @P6 SEL R85, RZ, 0x1, !P0 ;  /* 0x00000001ff556807 */ /* 0x008fe20004000000 */
[----:B-1----:R-:W-:Y:S06]  /*7510*/  @!P6 BRA `(.L_x_118) ;  /* 0x000000000050e947 */ /* 0x002fec0003800000 */
        /* <DEDUP_REMOVED lines=8> */
[----:B------:R-:W-:Y:S04]  /*75a0*/  SHF.L.U32 R4, R73, 0x1f, RZ ;  /* 0x0000001f49047819 */ /* 0x000fe800000006ff */
[----:B------:R-:W1:Y:S02]  /*75b0*/  SYNCS.PHASECHK.TRANS64.TRYWAIT P0, [R89+URZ+0x50], R4 ;  /* 0x00005004590075a7 */ /* 0x000e6400080011ff */
[----:B-1----:R-:W-:Y:S05]  /*75c0*/  @!P0 BRA `(.L_x_121) ;  /* 0x00000020001c8947 */ /* 0x002fea0003800000 */
.L_x_120:
[----:B------:R-:W-:Y:S05]  /*75d0*/  BSYNC B0 ;  /* 0x0000000000007941 */ /* 0x000fea0003800000 */
.L_x_119:
        /* <DEDUP_REMOVED lines=8> */
.L_x_118:
[----:B------:R-:W-:Y:S05]  /*7660*/  BSYNC B1 ;  /* 0x0000000000017941 */ /* 0x000fea0003800000 */
.L_x_117:
[----:B-1----:R-:W-:Y:S05]  /*7670*/  VIADD R3, R25, 0x40 ;  /* 0x0000004019037836 */ /* 0x002fea0000000000 */
[----:B------:R-:W-:Y:S04]  /*7680*/  SHF.R.U32.HI R3, RZ, 0x15, R3 ;  /* 0x00000015ff037819 */ /* 0x000fe80000011603 */
[----:B------:R-:W-:Y:S11]  /*7690*/  LOP3.LUT P0, RZ, R3, 0x3, R64, 0x48, !PT ;  /* 0x0000000303ff7812 */ /* 0x000ff60007804840 */
[----:B------:R-:W-:Y:S02]  /*76a0*/  @!UPT UIADD3 URZ, UPT, UPT, URZ, URZ, URZ ;  /* 0x000000fffffff290 */ /* 0x000fe4000fffe0ff */
[----:B------:R-:W-:Y:S05]  /*76b0*/  @!P0 BRA `(.L_x_122) ;  /* 0x0000000000408947 */ /* 0x000fea0003800000 */
[----:B------:R-:W1:Y:S01]  /*76c0*/  LDCU.64 UR8, c[0x4][0x70] ;  /* 0x01000e00ff0877ac */ /* 0x000e620008000a00 */
[----:B------:R-:W-:Y:S01]  /*76d0*/  MOV R3, 0x0 ;  /* 0x0000000000037802 */ /* 0x000fe20000000f00 */
[----:B------:R-:W-:Y:S02]  /*76e0*/  HFMA2 R12, -RZ, RZ, 0, 5.9604644775390625e-08 ;  /* 0x00000001ff0c7431 */ /* 0x000fe400000001ff */
[----:B------:R-:W-:Y:S02]  /*76f0*/  IMAD.MOV.U32 R8, RZ, RZ, 0x192 ;  /* 0x00000192ff087424 */ /* 0x000fe400078e00ff */
[----:B------:R-:W-:Y:S01]  /*7700*/  IMAD.MOV.U32 R13, RZ, RZ, RZ ;  /* 0x000000ffff0d7224 */ /* 0x000fe200078e00ff */
[----:B------:R-:W5:Y:S01]  /*7710*/  LDCU.64 UR6, c[0x4][0x78] ;  /* 0x01000f00ff0677ac */ /* 0x000f620008000a00 */
[----:B------:R-:W2:Y:S01]  /*7720*/  LDC.64 R2, c[0x4][R3] ;  /* 0x0100000003027b82 */ /* 0x000ea20000000a00 */
[----:B------:R-:W3:Y:S01]  /*7730*/  LDCU.64 UR4, c[0x4][0x10] ;  /* 0x01000200ff0477ac */ /* 0x000ee20008000a00 */
[----:B-1----:R-:W-:Y:S01]  /*7740*/  MOV R5, UR9 ;  /* 0x0000000900057c02 */ /* 0x002fe20008000f00 */
[----:B------:R-:W-:Y:S01]  /*7750*/  IMAD.U32 R4, RZ, RZ, UR8 ;  /* 0x00000008ff047e24 */ /* 0x000fe2000f8e00ff */
[----:B-----5:R-:W-:Y:S01]  /*7760*/  MOV R7, UR7 ;  /* 0x0000000700077c02 */ /* 0x020fe20008000f00 */
[----:B------:R-:W-:Y:S01]  /*7770*/  IMAD.U32 R6, RZ, RZ, UR6 ;  /* 0x00000006ff067e24 */ /* 0x000fe2000f8e00ff */
[----:B---3--:R-:W-:Y:S01]  /*7780*/  MOV R11, UR5 ;  /* 0x00000005000b7c02 */ /* 0x008fe20008000f00 */
[----:B------:R-:W-:Y:S02]  /*7790*/  IMAD.U32 R10, RZ, RZ, UR4 ;  /* 0x00000004ff0a7e24 */ /* 0x000fe4000f8e00ff */
[----:B------:R-:W-:Y:S07]  /*77a0*/  LEPC R20, `(.L_x_122) ;  /* 0x000000001014794e */ /* 0x000fee0000000000 */
[----:B--2-4-:R-:W-:Y:S05]  /*77b0*/  CALL.ABS.NOINC R2 ;  /* 0x0000000002007343 */ /* 0x014fea0003c00000 */
.L_x_122:
[----:B---3--:R-:W-:Y:S01]  /*77c0*/  LOP3.LUT R20, R56, 0xffffe000, RZ, 0xc0, !PT ;  /* 0xffffe00038147812 */ /* 0x008fe200078ec0ff */
[----:B------:R-:W-:Y:S05]  /*77d0*/  WARPSYNC.ALL ;  /* 0x0000000000007948 */ /* 0x000fea0003800000 */
[----:B------:R-:W-:Y:S01]  /*77e0*/  R2UR UR4, R25 ;  /* 0x00000000190472ca */ /* 0x000fe200000e0000 */
[----:B------:R-:W-:Y:S01]  /*77f0*/  IMAD.U32 R89, RZ, RZ, UR45 ;  /* 0x0000002dff597e24 */ /* 0x000fe2000f8e00ff */
[----:B------:R-:W-:Y:S01]  /*7800*/  LOP3.LUT R21, R57, 0xffffe000, RZ, 0xc0, !PT ;  /* 0xffffe00039157812 */ /* 0x000fe200078ec0ff */
[----:B------:R-:W-:Y:S01]  /*7810*/  BSSY.RECONVERGENT B0, `(.L_x_123) ;  /* 0x000005d000007945 */ /* 0x000fe20003800200 */
[----:B------:R-:W-:Y:S02]  /*7820*/  LOP3.LUT R41, R58, 0xffffe000, RZ, 0xc0, !PT ;  /* 0xffffe0003a297812 */ /* 0x000fe400078ec0ff */
[----:B----4-:R-:W-:Y:S02]  /*7830*/  LOP3.LUT R26, R54, 0xffffe000, RZ, 0xc0, !PT ;  /* 0xffffe000361a7812 */ /* 0x010fe400078ec0ff */
[----:B------:R-:W-:Y:S02]  /*7840*/  LOP3.LUT R40, R50, 0xffffe000, RZ, 0xc0, !PT ;  /* 0xffffe00032287812 */ /* 0x000fe400078ec0ff */
[----:B------:R-:W-:Y:S02]  /*7850*/  ISETP.NE.AND P6, PT, R77, RZ, PT ;  /* 0x000000ff4d00720c */ /* 0x000fe40003fc5270 */
[----:B------:R-:W-:Y:S01]  /*7860*/  ISETP.NE.AND P0, PT, R76, RZ, PT ;  /* 0x000000ff4c00720c */ /* 0x000fe20003f05270 */
[----:B------:R-:W1:Y:S01]  /*7870*/  LDTM.16dp128bit.x8 R4, tmem[UR4+0x40] ;  /* 0x00004004000479ee */ /* 0x000e620008180000 */
[----:B------:R-:W-:Y:S09]  /*7880*/  LEA R92, R83, UR44, 0x3 ;  /* 0x0000002c535c7c11 */ /* 0x000ff2000f8e18ff */
[----:B------:R-:W-:Y:S05]  /*7890*/  @P6 LEA R89, R89, UR44, 0x3 ;  /* 0x0000002c59596c11 */ /* 0x000fea000f8e18ff */
[----:B------:R-:W-:Y:S01]  /*78a0*/  @P6 VIADD R90, R89, 0x70 ;  /* 0x00000070595a6836 */ /* 0x000fe20000000000 */
[----:B------:R-:W-:Y:S04]  /*78b0*/  @P6 SHF.L.U32 R89, R73, 0x1f, RZ ;  /* 0x0000001f49596819 */ /* 0x000fe800000006ff */
[----:B------:R-:W-:Y:S01]  /*78c0*/  @P6 PRMT R90, R87, 0x654, R90 ;  /* 0x00000654575a6816 */ /* 0x000fe2000000005a */
[C---:B-1----:R-:W-:Y:S01]  /*78d0*/  FMUL R0, R24.reuse, R4 ;  /* 0x0000000418007220 */ /* 0x042fe20000400000 */
[C---:B------:R-:W-:Y:S01]  /*78e0*/  FMUL R2, R24.reuse, R5 ;  /* 0x0000000518027220 */ /* 0x040fe20000400000 */
[C---:B------:R-:W-:Y:S01]  /*78f0*/  FMUL R3, R24.reuse, R10 ;  /* 0x0000000a18037220 */ /* 0x040fe20000400000 */
[----:B------:R-:W-:Y:S01]  /*7900*/  FMUL R4, R24, R11 ;  /* 0x0000000b18047220 */ /* 0x000fe20000400000 */
[C---:B--2---:R-:W-:Y:S01]  /*7910*/  FFMA R28, R27.reuse, R20, R0 ;  /* 0x000000141b1c7223 */ /* 0x044fe20000000000 */
[----:B------:R-:W-:Y:S01]  /*7920*/  LOP3.LUT R20, R52, 0xffffe000, RZ, 0xc0, !PT ;  /* 0xffffe00034147812 */ /* 0x000fe200078ec0ff */
        /* <DEDUP_REMOVED lines=14> */
[----:B------:R-:W-:Y:S01]  /*7a10*/  FFMA R32, R27, R20, R0 ;  /* 0x000000141b207223 */ /* 0x000fe20000000000 */
        /* <DEDUP_REMOVED lines=12> */
[C---:B------:R-:W-:Y:S01]  /*7ae0*/  FFMA R35, R27.reuse, R20, R4 ;  /* 0x000000141b237223 */ /* 0x040fe20000000004 */
[----:B------:R-:W-:Y:S01]  /*7af0*/  LOP3.LUT R20, R44, 0xffffe000, RZ, 0xc0, !PT ;  /* 0xffffe0002c147812 */ /* 0x000fe200078ec0ff */
[C---:B------:R-:W-:Y:S01]  /*7b00*/  FMUL R8, R24.reuse, R15 ;  /* 0x0000000f18087220 */ /* 0x040fe20000400000 */
[C---:B------:R-:W-:Y:S01]  /*7b10*/  FFMA R36, R27.reuse, R26, R5 ;  /* 0x0000001a1b247223 */ /* 0x040fe20000000005 */
[C---:B------:R-:W-:Y:S01]  /*7b20*/  FFMA R37, R27.reuse, R21, R6 ;  /* 0x000000151b257223 */ /* 0x040fe20000000006 */
[----:B------:R-:W-:Y:S01]  /*7b30*/  FFMA R38, R27, R40, R7 ;  /* 0x000000281b267223 */ /* 0x000fe20000000007 */
[C---:B------:R-:W-:Y:S01]  /*7b40*/  FMUL R9, R24.reuse, R16 ;  /* 0x0000001018097220 */ /* 0x040fe20000400000 */
[----:B------:R-:W-:Y:S01]  /*7b50*/  LOP3.LUT R21, R45, 0xffffe000, RZ, 0xc0, !PT ;  /* 0xffffe0002d157812 */ /* 0x000fe200078ec0ff */
[----:B------:R-:W-:Y:S01]  /*7b60*/  FFMA R39, R27, R41, R8 ;  /* 0x000000291b277223 */ /* 0x000fe20000000008 */
[----:B------:R-:W-:Y:S01]  /*7b70*/  FMUL R10, R24, R17 ;  /* 0x00000011180a7220 */ /* 0x000fe20000400000 */
[----:B------:R-:W-:Y:S01]  /*7b80*/  LOP3.LUT R26, R46, 0xffffe000, RZ, 0xc0, !PT ;  /* 0xffffe0002e1a7812 */ /* 0x000fe200078ec0ff */
        /* <DEDUP_REMOVED lines=37> */
.L_x_124:
[----:B------:R-:W-:Y:S05]  /*7de0*/  BSYNC.RECONVERGENT B0 ;  /* 0x0000000000007941 */ /* 0x000fea0003800200 */
.L_x_123:
        /* <DEDUP_REMOVED lines=20> */
.L_x_128:
[----:B------:R-:W-:Y:S05]  /*7f30*/  BSYNC B0 ;  /* 0x0000000000007941 */ /* 0x000fea0003800000 */
.L_x_127:
[----:B------:R-:W-:Y:S11]  /*7f40*/  ISETP.NE.AND P0, PT, R86, RZ, PT ;  /* 0x000000ff5600720c */ /* 0x000ff60003f05270 */
[----:B------:R-:W-:Y:S02]  /*7f50*/  @!UPT UIADD3 URZ, UPT, UPT, URZ, URZ, URZ ;  /* 0x000000fffffff290 */ /* 0x000fe4000fffe0ff */
[----:B------:R-:W-:Y:S01]  /*7f60*/  @P0 IADD3 R2, PT, PT, R74, R5, RZ ;  /* 0x000000054a020210 */ /* 0x000fe20007ffe0ff */
[----:B------:R-:W-:Y:S05]  /*7f70*/  @P0 WARPSYNC.ALL ;  /* 0x0000000000000948 */ /* 0x000fea0003800000 */
[----:B------:R3:W4:Y:S04]  /*7f80*/  @P0 LDSM.16.M88.4 R56, [R83+UR44+0x400] ;  /* 0x0004002c5338083b */ /* 0x0007280008000200 */
[----:B------:R3:W1:Y:S04]  /*7f90*/  @P0 LDSM.16.M88.4 R52, [R0+0x400] ;  /* 0x000400000034083b */ /* 0x0006680000000200 */
[----:B------:R3:W1:Y:S04]  /*7fa0*/  @P0 LDSM.16.M88.4 R48, [R5+0x400] ;  /* 0x000400000530083b */ /* 0x0006680000000200 */
[----:B------:R3:W1:Y:S02]  /*7fb0*/  @P0 LDSM.16.M88.4 R44, [R2+0x400] ;  /* 0x00040000022c083b */ /* 0x0006640000000200 */
.L_x_126:
[----:B------:R-:W-:Y:S05]  /*7fc0*/  BSYNC B1 ;  /* 0x0000000000017941 */ /* 0x000fea0003800000 */
.L_x_125:
        /* <DEDUP_REMOVED lines=11> */
[----:B---3--:R-:W3:Y:S01]  /*8080*/  LDC.64 R2, c[0x4][R3] ;  /* 0x0100000003027b82 */ /* 0x008ee20000000a00 */
[----:B------:R-:W2:Y:S01]  /*8090*/  LDCU.64 UR4, c[0x4][0x10] ;  /* 0x01000200ff0477ac */ /* 0x000ea20008000a00 */
[----:B-1----:R-:W-:Y:S01]  /*80a0*/  MOV R5, UR9 ;  /* 0x0000000900057c02 */ /* 0x002fe20008000f00 */
[----:B------:R-:W-:Y:S01]  /*80b0*/  IMAD.U32 R4, RZ, RZ, UR8 ;  /* 0x00000008ff047e24 */ /* 0x000fe2000f8e00ff */
[----:B-----5:R-:W-:Y:S01]  /*80c0*/  MOV R7, UR7 ;  /* 0x0000000700077c02 */ /* 0x020fe20008000f00 */
[----:B------:R-:W-:Y:S01]  /*80d0*/  IMAD.U32 R6, RZ, RZ, UR6 ;  /* 0x00000006ff067e24 */ /* 0x000fe2000f8e00ff */
[----:B--2---:R-:W-:Y:S01]  /*80e0*/  MOV R11, UR5 ;  /* 0x00000005000b7c02 */ /* 0x004fe20008000f00 */
[----:B------:R-:W-:Y:S02]  /*80f0*/  IMAD.U32 R10, RZ, RZ, UR4 ;  /* 0x00000004ff0a7e24 */ /* 0x000fe4000f8e00ff */
[----:B------:R-:W-:Y:S07]  /*8100*/  LEPC R20, `(.L_x_130) ;  /* 0x000000001014794e */ /* 0x000fee0000000000 */
[----:B---34-:R-:W-:Y:S05]  /*8110*/  CALL.ABS.NOINC R2 ;  /* 0x0000000002007343 */ /* 0x018fea0003c00000 */
.L_x_130:
[----:B------:R-:W-:Y:S01]  /*8120*/  ISETP.NE.AND P0, PT, R76, RZ, PT ;  /* 0x000000ff4c00720c */ /* 0x000fe20003f05270 */
[----:B------:R-:W-:Y:S05]  /*8130*/  WARPSYNC.ALL ;  /* 0x0000000000007948 */ /* 0x000fea0003800000 */
[----:B------:R-:W-:Y:S01]  /*8140*/  R2UR UR4, R25 ;  /* 0x00000000190472ca */ /* 0x000fe200000e0000 */
[----:B------:R-:W1:Y:S01]  /*8150*/  S2UR UR5, SR_CgaCtaId ;  /* 0x00000000000579c3 */ /* 0x000e620000008800 */
[----:B---34-:R-:W-:Y:S01]  /*8160*/  LOP3.LUT R0, R56, 0xffffe000, RZ, 0xc0, !PT ;  /* 0xffffe00038007812 */ /* 0x018fe200078ec0ff */
[----:B------:R-:W-:Y:S01]  /*8170*/  BSSY.RECONVERGENT B0, `(.L_x_131) ;  /* 0x000005c000007945 */ /* 0x000fe20003800200 */
[----:B------:R-:W-:Y:S02]  /*8180*/  LOP3.LUT R2, R57, 0xffffe000, RZ, 0xc0, !PT ;  /* 0xffffe00039027812 */ /* 0x000fe400078ec0ff */
[----:B------:R-:W-:Y:S02]  /*8190*/  LOP3.LUT R3, R58, 0xffffe000, RZ, 0xc0, !PT ;  /* 0xffffe0003a037812 */ /* 0x000fe400078ec0ff */
[----:B------:R-:W-:Y:S02]  /*81a0*/  LOP3.LUT R20, R59, 0xffffe000, RZ, 0xc0, !PT ;  /* 0xffffe0003b147812 */ /* 0x000fe400078ec0ff */
[----:B------:R-:W-:Y:S02]  /*81b0*/  LOP3.LUT R21, R52, 0xffffe000, RZ, 0xc0, !PT ;  /* 0xffffe00034157812 */ /* 0x000fe400078ec0ff */
[----:B------:R-:W-:Y:S01]  /*81c0*/  LOP3.LUT R26, R53, 0xffffe000, RZ, 0xc0, !PT ;  /* 0xffffe000351a7812 */ /* 0x000fe200078ec0ff */
[----:B------:R-:W3:Y:S01]  /*81d0*/  LDTM.16dp128bit.x8 R4, tmem[UR4+0x60] ;  /* 0x00006004000479ee */ /* 0x000ee20008180000 */
[----:B------:R-:W-:Y:S01]  /*81e0*/  R2UR UR4, R80 ;  /* 0x00000000500472ca */ /* 0x000fe200000e0000 */
[----:B------:R-:W-:Y:S01]  /*81f0*/  NOP ;  /* 0x0000000000007918 */ /* 0x000fe20000000000 */
[----:B--2---:R-:W-:Y:S02]  /*8200*/  LOP3.LUT R29, R54, 0xffffe000, RZ, 0xc0, !PT ;  /* 0xffffe000361d7812 */ /* 0x004fe400078ec0ff */
[----:B------:R-:W-:Y:S02]  /*8210*/  LOP3.LUT R28, R55, 0xffffe000, RZ, 0xc0, !PT ;  /* 0xffffe000371c7812 */ /* 0x000fe400078ec0ff */
[----:B------:R-:W-:Y:S02]  /*8220*/  LOP3.LUT R31, R48, 0xffffe000, RZ, 0xc0, !PT ;  /* 0xffffe000301f7812 */ /* 0x000fe400078ec0ff */
[----:B------:R-:W-:Y:S02]  /*8230*/  LOP3.LUT R30, R49, 0xffffe000, RZ, 0xc0, !PT ;  /* 0xffffe000311e7812 */ /* 0x000fe400078ec0ff */
[----:B------:R-:W-:Y:S02]  /*8240*/  LOP3.LUT R33, R50, 0xffffe000, RZ, 0xc0, !PT ;  /* 0xffffe00032217812 */ /* 0x000fe400078ec0ff */
[----:B------:R-:W-:Y:S01]  /*8250*/  LOP3.LUT R32, R51, 0xffffe000, RZ, 0xc0, !PT ;  /* 0xffffe00033207812 */ /* 0x000fe200078ec0ff */
[----:B------:R-:W-:Y:S01]  /*8260*/  UIADD3 UR4, UPT, UPT, UR4, 0xe0, URZ ;  /* 0x000000e004047890 */ /* 0x000fe2000fffe0ff */
[----:B------:R-:W-:Y:S02]  /*8270*/  LOP3.LUT R35, R44, 0xffffe000, RZ, 0xc0, !PT ;  /* 0xffffe0002c237812 */ /* 0x000fe400078ec0ff */
[----:B------:R-:W-:Y:S02]  /*8280*/  LOP3.LUT R34, R45, 0xffffe000, RZ, 0xc0, !PT ;  /* 0xffffe0002d227812 */ /* 0x000fe400078ec0ff */
[----:B------:R-:W-:Y:S02]  /*8290*/  LOP3.LUT R37, R46, 0xffffe000, RZ, 0xc0, !PT ;  /* 0xffffe0002e257812 */ /* 0x000fe400078ec0ff */
[----:B------:R-:W-:Y:S01]  /*82a0*/  LOP3.LUT R36, R47, 0xffffe000, RZ, 0xc0, !PT ;  /* 0xffffe0002f247812 */ /* 0x000fe200078ec0ff */
[C---:B---3--:R-:W-:Y:S01]  /*82b0*/  FMUL R4, R24.reuse, R4 ;  /* 0x0000000418047220 */ /* 0x048fe20000400000 */
[C---:B------:R-:W-:Y:S01]  /*82c0*/  FMUL R5, R24.reuse, R5 ;  /* 0x0000000518057220 */ /* 0x040fe20000400000 */
[C---:B------:R-:W-:Y:S01]  /*82d0*/  FMUL R6, R24.reuse, R6 ;  /* 0x0000000618067220 */ /* 0x040fe20000400000 */
[C---:B------:R-:W-:Y:S01]  /*82e0*/  FMUL R7, R24.reuse, R7 ;  /* 0x0000000718077220 */ /* 0x040fe20000400000 */
[C---:B------:R-:W-:Y:S01]  /*82f0*/  FFMA R4, R27.reuse, R0, R4 ;  /* 0x000000001b047223 */ /* 0x040fe20000000004 */
[C---:B------:R-:W-:Y:S01]  /*8300*/  FMUL R8, R24.reuse, R8 ;  /* 0x0000000818087220 */ /* 0x040fe20000400000 */
[C---:B------:R-:W-:Y:S01]  /*8310*/  FFMA R5, R27.reuse, R2, R5 ;  /* 0x000000021b057223 */ /* 0x040fe20000000005 */
[C---:B------:R-:W-:Y:S01]  /*8320*/  FMUL R9, R24.reuse, R9 ;  /* 0x0000000918097220 */ /* 0x040fe20000400000 */
[C---:B------:R-:W-:Y:S01]  /*8330*/  FFMA R6, R27.reuse, R3, R6 ;  /* 0x000000031b067223 */ /* 0x040fe20000000006 */
[----:B------:R-:W-:Y:S01]  /*8340*/  F2FP.TF32.F32.PACK_B R4, R4 ;  /* 0x00000004ff04723e */ /* 0x000fe200024050ff */
[C---:B------:R-:W-:Y:S01]  /*8350*/  FMUL R10, R24.reuse, R10 ;  /* 0x0000000a180a7220 */ /* 0x040fe20000400000 */
[----:B------:R-:W-:Y:S01]  /*8360*/  F2FP.TF32.F32.PACK_B R5, R5 ;  /* 0x00000005ff05723e */ /* 0x000fe200024050ff */
[C---:B------:R-:W-:Y:S01]  /*8370*/  FFMA R7, R27.reuse, R20, R7 ;  /* 0x000000141b077223 */ /* 0x040fe20000000007 */
[C---:B------:R-:W-:Y:S01]  /*8380*/  FMUL R11, R24.reuse, R11 ;  /* 0x0000000b180b7220 */ /* 0x040fe20000400000 */
[----:B-1----:R-:W-:Y:S01]  /*8390*/  UPRMT UR4, UR5, 0x654, UR4 ;  /* 0x0000065405047896 */ /* 0x002fe20008000004 */
[C---:B------:R-:W-:Y:S01]  /*83a0*/  FFMA R8, R27.reuse, R21, R8 ;  /* 0x000000151b087223 */ /* 0x040fe20000000008 */
[C---:B------:R-:W-:Y:S01]  /*83b0*/  FMUL R12, R24.reuse, R12 ;  /* 0x0000000c180c7220 */ /* 0x040fe20000400000 */
[C---:B------:R-:W-:Y:S01]  /*83c0*/  FFMA R9, R27.reuse, R26, R9 ;  /* 0x0000001a1b097223 */ /* 0x040fe20000000009 */
[C---:B------:R-:W-:Y:S01]  /*83d0*/  FMUL R13, R24.reuse, R13 ;  /* 0x0000000d180d7220 */ /* 0x040fe20000400000 */
[C---:B------:R-:W-:Y:S01]  /*83e0*/  FFMA R10, R27.reuse, R29, R10 ;  /* 0x0000001d1b0a7223 */ /* 0x040fe2000000000a */
[C---:B------:R-:W-:Y:S01]  /*83f0*/  FMUL R14, R24.reuse, R14 ;  /* 0x0000000e180e7220 */ /* 0x040fe20000400000 */
[C---:B------:R-:W-:Y:S01]  /*8400*/  FFMA R11, R27.reuse, R28, R11 ;  /* 0x0000001c1b0b7223 */ /* 0x040fe2000000000b */
[C---:B------:R-:W-:Y:S01]  /*8410*/  FMUL R15, R24.reuse, R15 ;  /* 0x0000000f180f7220 */ /* 0x040fe20000400000 */
[----:B------:R-:W-:Y:S01]  /*8420*/  F2FP.TF32.F32.PACK_B R6, R6 ;  /* 0x00000006ff06723e */ /* 0x000fe200024050ff */
[C---:B------:R-:W-:Y:S01]  /*8430*/  FFMA R12, R27.reuse, R31, R12 ;  /* 0x0000001f1b0c7223 */ /* 0x040fe2000000000c */
[----:B------:R-:W-:Y:S01]  /*8440*/  F2FP.TF32.F32.PACK_B R7, R7 ;  /* 0x00000007ff07723e */ /* 0x000fe200024050ff */
[C---:B------:R-:W-:Y:S01]  /*8450*/  FMUL R16, R24.reuse, R16 ;  /* 0x0000001018107220 */ /* 0x040fe20000400000 */
[C---:B------:R-:W-:Y:S01]  /*8460*/  FFMA R13, R27.reuse, R30, R13 ;  /* 0x0000001e1b0d7223 */ /* 0x040fe2000000000d */
[C---:B------:R-:W-:Y:S01]  /*8470*/  FMUL R17, R24.reuse, R17 ;  /* 0x0000001118117220 */ /* 0x040fe20000400000 */
[C---:B------:R-:W-:Y:S01]  /*8480*/  FFMA R14, R27.reuse, R33, R14 ;  /* 0x000000211b0e7223 */ /* 0x040fe2000000000e */
[C---:B------:R-:W-:Y:S01]  /*8490*/  FMUL R18, R24.reuse, R18 ;  /* 0x0000001218127220 */ /* 0x040fe20000400000 */
[C---:B------:R-:W-:Y:S01]  /*84a0*/  FFMA R15, R27.reuse, R32, R15 ;  /* 0x000000201b0f7223 */ /* 0x040fe2000000000f */
[----:B------:R-:W-:Y:S01]  /*84b0*/  FMUL R19, R24, R19 ;  /* 0x0000001318137220 */ /* 0x000fe20000400000 */
[----:B------:R-:W-:Y:S01]  /*84c0*/  F2FP.TF32.F32.PACK_B R8, R8 ;  /* 0x00000008ff08723e */ /* 0x000fe200024050ff */
[C---:B------:R-:W-:Y:S01]  /*84d0*/  FFMA R16, R27.reuse, R35, R16 ;  /* 0x000000231b107223 */ /* 0x040fe20000000010 */
[----:B------:R-:W-:Y:S01]  /*84e0*/  F2FP.TF32.F32.PACK_B R9, R9 ;  /* 0x00000009ff09723e */ /* 0x000fe200024050ff */
[----:B------:R-:W-:Y:S01]  /*84f0*/  SYNCS.ARRIVE.TRANS64.RED.A1T0 RZ, [UR4], RZ ;  /* 0x000000ffffff79a7 */ /* 0x000fe20008100404 */
[----:B------:R1:W-:Y:S01]  /*8500*/  STSM.16.M88.4 [R79+0x6400], R4 ;  /* 0x006400044f007844 */ /* 0x0003e20000000200 */
[----:B------:R-:W-:Y:S01]  /*8510*/  F2FP.TF32.F32.PACK_B R10, R10 ;  /* 0x0000000aff0a723e */ /* 0x000fe200024050ff */
[C---:B------:R-:W-:Y:S01]  /*8520*/  FFMA R17, R27.reuse, R34, R17 ;  /* 0x000000221b117223 */ /* 0x040fe20000000011 */
[----:B------:R-:W-:Y:S01]  /*8530*/  F2FP.TF32.F32.PACK_B R11, R11 ;  /* 0x0000000bff0b723e */ /* 0x000fe200024050ff */
[C---:B------:R-:W-:Y:S01]  /*8540*/  FFMA R18, R27.reuse, R37, R18 ;  /* 0x000000251b127223 */ /* 0x040fe20000000012 */
[----:B------:R-:W-:Y:S01]  /*8550*/  FFMA R19, R27, R36, R19 ;  /* 0x000000241b137223 */ /* 0x000fe20000000013 */
[----:B------:R-:W-:Y:S02]  /*8560*/  F2FP.TF32.F32.PACK_B R12, R12 ;  /* 0x0000000cff0c723e */ /* 0x000fe400024050ff */
[----:B------:R1:W-:Y:S01]  /*8570*/  STSM.16.M88.4 [R78+0x6400], R8 ;  /* 0x006400084e007844 */ /* 0x0003e20000000200 */
[----:B------:R-:W-:Y:S02]  /*8580*/  F2FP.TF32.F32.PACK_B R13, R13 ;  /* 0x0000000dff0d723e */ /* 0x000fe400024050ff */
[----:B------:R-:W-:Y:S02]  /*8590*/  F2FP.TF32.F32.PACK_B R14, R14 ;  /* 0x0000000eff0e723e */ /* 0x000fe400024050ff */
        /* <DEDUP_REMOVED lines=16> */
[----:B------:R-:W-:Y:S02]  /*86a0*/  UIADD3 UR9, UPT, UPT, UR49, 0x60, URZ ;  /* 0x0000006031097890 */ /* 0x000fe4000fffe0ff */
[----:B------:R-:W-:Y:S01]  /*86b0*/  UIADD3 UR8, UPT, UPT, UR44, 0x6400, URZ ;  /* 0x000064002c087890 */ /* 0x000fe2000fffe0ff */
[----:B------:R-:W-:Y:S01]  /*86c0*/  UMOV UR10, UR50 ;  /* 0x00000032000a7c82 */ /* 0x000fe20008000000 */
[----:B------:R-:W-:Y:S01]  /*86d0*/  UMOV UR11, UR36 ;  /* 0x00000024000b7c82 */ /* 0x000fe20008000000 */
[----:B--2---:R-:W-:Y:S04]  /*86e0*/  UIADD3 UR4, UP0, UPT, UR6, 0x680, URZ ;  /* 0x0000068006047890 */ /* 0x004fe8000ff1e0ff */
[----:B------:R-:W-:Y:S09]  /*86f0*/  UIADD3.X UR5, UPT, UPT, URZ, UR7, URZ, UP0, !UPT ;  /* 0x00000007ff057290 */ /* 0x000ff200087fe4ff */
[----:B------:R2:W-:Y:S01]  /*8700*/  UTMASTG.3D [UR8], [UR4] ;  /* 0x00000008040073b5 */ /* 0x0005e20008010000 */
[----:B------:R0:W-:Y:S01]  /*8710*/  UTMACMDFLUSH ;  /* 0x00000000000079b7 */ /* 0x0001e20000000000 */
[----:B--2---:R-:W-:Y:S04]  /*8720*/  DEPBAR.LE SB0, 0x1 ;  /* 0x000080400000791a */ /* 0x004fe80000000000 */
.L_x_132:
[----:B------:R-:W-:Y:S05]  /*8730*/  BSYNC.RECONVERGENT B0 ;  /* 0x0000000000007941 */ /* 0x000fea0003800200 */
.L_x_131:
[----:B------:R-:W-:Y:S01]  /*8740*/  BAR.SYNC.DEFER_BLOCKING 0x1, 0x80 ;  /* 0x0042000000007b1d */ /* 0x000fe20000010000 */
[----:B------:R-:W-:Y:S01]  /*8750*/  UISETP.NE.AND UP0, UPT, UR47, -0x4, UPT ;  /* 0xfffffffc2f00788c */ /* 0x000fe2000bf05270 */
[----:B------:R-:W-:Y:S08]  /*8760*/  IADD3 R0, PT, PT, R22, 0x1, RZ ;  /* 0x0000000116007810 */ /* 0x000ff00007ffe0ff */
[----:B------:R-:W-:Y:S05]  /*8770*/  BRA.U !UP0, `(.L_x_133) ;  /* 0x0000000108247547 */ /* 0x000fea000b800000 */
[----:B------:R-:W-:Y:S01]  /*8780*/  ISETP.NE.AND P0, PT, R77, RZ, PT ;  /* 0x000000ff4d00720c */ /* 0x000fe20003f05270 */
[----:B------:R-:W-:Y:S01]  /*8790*/  IMAD.U32 R2, RZ, RZ, UR46 ;  /* 0x0000002eff027e24 */ /* 0x000fe2000f8e00ff */
[----:B------:R-:W-:Y:S04]  /*87a0*/  UIADD3 UR4, UPT, UPT, UR46, 0x1, URZ ;  /* 0x000000012e047890 */ /* 0x000fe8000fffe0ff */
[----:B------:R-:W-:Y:S04]  /*87b0*/  UISETP.NE.AND UP0, UPT, UR4, 0x4, UPT ;  /* 0x000000040400788c */ /* 0x000fe8000bf05270 */
[----:B------:R-:W-:Y:S03]  /*87c0*/  USEL UR46, UR4, URZ, UP0 ;  /* 0x000000ff042e7287 */ /* 0x000fe60008000000 */
[----:B------:R-:W-:Y:S05]  /*87d0*/  @P0 LEA R2, R2, UR44, 0x3 ;  /* 0x0000002c02020c11 */ /* 0x000fea000f8e18ff */
[----:B------:R-:W-:Y:S05]  /*87e0*/  @P0 VIADD R2, R2, 0x70 ;  /* 0x0000007002020836 */ /* 0x000fea0000000000 */
[----:B------:R-:W-:Y:S04]  /*87f0*/  @P0 PRMT R2, R87, 0x654, R2 ;  /* 0x0000065457020816 */ /* 0x000fe80000000002 */
[----:B------:R2:W-:Y:S03]  /*8800*/  @P0 SYNCS.ARRIVE.TRANS64.RED.A1T0 RZ, [R2+URZ], RZ ;  /* 0x000000ff02ff09a7 */ /* 0x0005e600081004ff */
.L_x_133:
[----:B------:R-:W-:Y:S01]  /*8810*/  R2UR UR5, R65 ;  /* 0x00000000410572ca */ /* 0x000fe200000e0000 */
[----:B------:R-:W-:Y:S01]  /*8820*/  UISETP.NE.AND UP0, UPT, UR61, URZ, UPT ;  /* 0x000000ff3d00728c */ /* 0x000fe2000bf05270 */
[----:B------:R-:W-:Y:S01]  /*8830*/  R2UR UR4, R66 ;  /* 0x00000000420472ca */ /* 0x000fe200000e0000 */
[----:B------:R-:W-:Y:S01]  /*8840*/  UIADD3 UR47, UPT, UPT, UR47, 0x4, URZ ;  /* 0x000000042f2f7890 */ /* 0x000fe2000fffe0ff */
[----:B------:R-:W-:Y:S01]  /*8850*/  ISETP.NE.AND P0, PT, R70, 0x2, PT ;  /* 0x000000024600780c */ /* 0x000fe20003f05270 */
[----:B------:R-:W-:Y:S01]  /*8860*/  UMOV UR36, UR60 ;  /* 0x0000003c00247c82 */ /* 0x000fe20008000000 */
[----:B------:R-:W-:Y:S02]  /*8870*/  ISETP.NE.AND P1, PT, R0, 0x4, PT ;  /* 0x000000040000780c */ /* 0x000fe40003f25270 */
[----:B--2---:R-:W-:Y:S02]  /*8880*/  SEL R2, RZ, 0x1, P0 ;  /* 0x00000001ff027807 */ /* 0x004fe40000000000 */
[----:B------:R-:W-:Y:S02]  /*8890*/  SEL R3, RZ, 0x1, P1 ;  /* 0x00000001ff037807 */ /* 0x000fe40000800000 */
[----:B------:R-:W-:Y:S01]  /*88a0*/  LOP3.LUT R71, R71, R2, RZ, 0x3c, !PT ;  /* 0x0000000247477212 */ /* 0x000fe200078e3cff */
[----:B------:R-:W-:Y:S01]  /*88b0*/  UIADD3 UR20, UPT, UPT, UR37, UR5, URZ ;  /* 0x0000000525147290 */ /* 0x000fe2000fffe0ff */
[----:B------:R-:W-:Y:S01]  /*88c0*/  LOP3.LUT R72, R72, R3, RZ, 0x3c, !PT ;  /* 0x0000000348487212 */ /* 0x000fe200078e3cff */
[----:B------:R-:W-:Y:S01]  /*88d0*/  UIADD3 UR16, UPT, UPT, UR38, UR4, URZ ;  /* 0x0000000426107290 */ /* 0x000fe2000fffe0ff */
[----:B------:R-:W-:Y:S02]  /*88e0*/  SEL R70, R70, RZ, P0 ;  /* 0x000000ff46467207 */ /* 0x000fe40000000000 */
[----:B------:R-:W-:Y:S01]  /*88f0*/  SEL R22, R0, RZ, P1 ;  /* 0x000000ff00167207 */ /* 0x000fe20000800000 */
[----:B------:R-:W-:Y:S08]  /*8900*/  BRA.U UP0, `(.L_x_134) ;  /* 0xffffffc9009c7547 */ /* 0x000ff0000b83ffff */
[----:B------:R-:W-:-:S13]  /*8910*/  R2UR UR4, R67 ;  /* 0x00000000430472ca */ /* 0x000fda00000e0000 */
[----:B------:R-:W-:-:S09]  /*8920*/  UISETP.NE.AND UP0, UPT, UR4, URZ, UPT ;  /* 0x000000ff0400728c */ /* 0x000fd2000bf05270 */
[----:B------:R-:W-:Y:S05]  /*8930*/  BRA.U !UP0, `(.L_x_135) ;  /* 0x0000000108487547 */ /* 0x000fea000b800000 */
[----:B------:R-:W2:Y:S02]  /*8940*/  LDCU.64 UR4, c[0x0][0x890] ;  /* 0x00011200ff0477ac */ /* 0x000ea40008000a00 */
[----:B--2---:R-:W-:-:S04]  /*8950*/  UISETP.NE.U32.AND UP0, UPT, UR4, URZ, UPT ;  /* 0x000000ff0400728c */ /* 0x004fc8000bf05070 */
[----:B------:R-:W-:-:S09]  /*8960*/  UISETP.NE.AND.EX UP0, UPT, UR5, URZ, UPT, UP0 ;  /* 0x000000ff0500728c */ /* 0x000fd2000bf05300 */
[----:B------:R-:W-:Y:S05]  /*8970*/  BRA.U UP0, `(.L_x_136) ;  /* 0x00000001000c7547 */ /* 0x000fea000b800000 */
[----:B------:R-:W-:-:S13]  /*8980*/  FSETP.NEU.AND P0, PT, R27, RZ, PT ;  /* 0x000000ff1b00720b */ /* 0x000fda0003f0d000 */
[----:B------:R-:W-:Y:S05]  /*8990*/  @!P0 EXIT ;  /* 0x000000000000894d */ /* 0x000fea0003800000 */
[----:B------:R-:W-:Y:S05]  /*89a0*/  BRA `(.L_x_135) ;  /* 0x00000000002c7947 */ /* 0x000fea0003800000 */
.L_x_136:
[----:B------:R-:W-:Y:S01]  /*89b0*/  ISETP.NE.AND P0, PT, R69, RZ, PT ;  /* 0x000000ff4500720c */ /* 0x000fe20003f05270 */
[----:B------:R-:W-:-:S12]  /*89c0*/  BSSY.RECONVERGENT B0, `(.L_x_135) ;  /* 0x0000009000007945 */ /* 0x000fd80003800200 */
[----:B------:R-:W-:Y:S05]  /*89d0*/  @P0 BRA `(.L_x_137) ;  /* 0x0000000000140947 */ /* 0x000fea0003800000 */
[----:B------:R-:W2:Y:S02]  /*89e0*/  LDCU.64 UR4, c[0x0][0x888] ;  /* 0x00011100ff0477ac */ /* 0x000ea40008000a00 */
[----:B--2---:R-:W-:-:S04]  /*89f0*/  ISETP.NE.U32.AND P0, PT, RZ, UR4, PT ;  /* 0x00000004ff007c0c */ /* 0x004fc8000bf05070 */
[----:B------:R-:W-:-:S13]  /*8a00*/  ISETP.NE.AND.EX P0, PT, RZ, UR5, PT, P0 ;  /* 0x00000005ff007c0c */ /* 0x000fda000bf05300 */
[----:B------:R-:W-:Y:S05]  /*8a10*/  @!P0 EXIT ;  /* 0x000000000000894d */ /* 0x000fea0003800000 */
[----:B------:R-:W-:Y:S05]  /*8a20*/  BRA `(.L_x_138) ;  /* 0x0000000000087947 */ /* 0x000fea0003800000 */
.L_x_137:
[----:B------:R-:W-:-:S13]  /*8a30*/  FSETP.NEU.AND P0, PT, R27, RZ, PT ;  /* 0x000000ff1b00720b */ /* 0x000fda0003f0d000 */
[----:B------:R-:W-:Y:S05]  /*8a40*/  @!P0 EXIT ;  /* 0x000000000000894d */ /* 0x000fea0003800000 */
.L_x_138:
[----:B------:R-:W-:Y:S05]  /*8a50*/  BSYNC.RECONVERGENT B0 ;  /* 0x0000000000007941 */ /* 0x000fea0003800200 */
.L_x_135:
[----:B------:R-:W2:Y:S01]  /*8a60*/  S2UR UR5, SR_CgaCtaId ;  /* 0x00000000000579c3 */ /* 0x000ea20000008800 */
[----:B------:R-:W-:Y:S01]  /*8a70*/  ULEA UR4, UR46, UR44, 0x3 ;  /* 0x0000002c2e047291 */ /* 0x000fe2000f8e18ff */
[----:B------:R-:W-:-:S04]  /*8a80*/  DEPBAR.LE SB0, 0x0 ;  /* 0x000080000000791a */ /* 0x000fc80000000000 */
[----:B------:R-:W-:-:S04]  /*8a90*/  UIADD3 UR4, UPT, UPT, UR4, 0x70, URZ ;  /* 0x0000007004047890 */ /* 0x000fc8000fffe0ff */
[----:B--2---:R-:W-:-:S09]  /*8aa0*/  UPRMT UR4, UR5, 0x654, UR4 ;  /* 0x0000065405047896 */ /* 0x004fd20008000004 */
[----:B------:R-:W-:Y:S01]  /*8ab0*/  SYNCS.ARRIVE.TRANS64.RED.A1T0 RZ, [UR4], RZ ;  /* 0x000000ffffff79a7 */ /* 0x000fe20008100404 */
[----:B------:R-:W-:Y:S05]  /*8ac0*/  EXIT ;  /* 0x000000000000794d */ /* 0x000fea0003800000 */
.L_x_24:
[----:B--2---:R2:W3:Y:S02]  /*8ad0*/  SYNCS.PHASECHK.TRANS64.TRYWAIT P0, [R0+URZ+0x110], R3 ;  /* 0x00011003000075a7 */ /* 0x0044e400080011ff */
[----:B---3--:R-:W-:Y:S05]  /*8ae0*/  @!P0 NANOSLEEP.SYNCS 0x989680 ;  /* 0x009896800000895d */ /* 0x008fea0003900000 */
[----:B------:R-:W3:Y:S02]  /*8af0*/  @!P0 SYNCS.PHASECHK.TRANS64 P0, [R0+URZ+0x110], R3 ;  /* 0x00011003000085a7 */ /* 0x000ee400080010ff */
[----:B---3--:R-:W-:Y:S05]  /*8b00*/  @!P0 BRA `(.L_x_24) ;  /* 0xfffffffc00f08947 */ /* 0x008fea000383ffff */
[----:B------:R-:W-:Y:S05]  /*8b10*/  BRA `(.L_x_139) ;  /* 0xffffff8c00807947 */ /* 0x000fea000383ffff */
.L_x_27:
[----:B--2---:R-:W-:-:S07]  /*8b20*/  MOV R0, UR33 ;  /* 0x0000002100007c02 */ /* 0x004fce0008000f00 */
.L_x_140:
[----:B--2---:R2:W3:Y:S02]  /*8b30*/  SYNCS.PHASECHK.TRANS64.TRYWAIT P0, [R0+URZ+0x28], R3 ;  /* 0x00002803000075a7 */ /* 0x0044e400080011ff */
[----:B---3--:R-:W-:Y:S05]  /*8b40*/  @!P0 NANOSLEEP.SYNCS 0x989680 ;  /* 0x009896800000895d */ /* 0x008fea0003900000 */
[----:B------:R-:W3:Y:S02]  /*8b50*/  @!P0 SYNCS.PHASECHK.TRANS64 P0, [R0+URZ+0x28], R3 ;  /* 0x00002803000085a7 */ /* 0x000ee400080010ff */
[----:B---3--:R-:W-:Y:S05]  /*8b60*/  @!P0 BRA `(.L_x_140) ;  /* 0xfffffffc00f08947 */ /* 0x008fea000383ffff */
[----:B------:R-:W-:Y:S05]  /*8b70*/  BRA `(.L_x_26) ;  /* 0xffffff8c00c07947 */ /* 0x000fea000383ffff */
.L_x_34:
[----:B-1----:R-:W-:-:S07]  /*8b80*/  MOV R0, UR17 ;  /* 0x0000001100007c02 */ /* 0x002fce0008000f00 */
.L_x_141:
[----:B-1----:R1:W2:Y:S02]  /*8b90*/  SYNCS.PHASECHK.TRANS64.TRYWAIT P0, [R0+URZ+0x28], R3 ;  /* 0x00002803000075a7 */ /* 0x0022a400080011ff */
[----:B--2---:R-:W-:Y:S05]  /*8ba0*/  @!P0 NANOSLEEP.SYNCS 0x989680 ;  /* 0x009896800000895d */ /* 0x004fea0003900000 */
[----:B------:R-:W2:Y:S02]  /*8bb0*/  @!P0 SYNCS.PHASECHK.TRANS64 P0, [R0+URZ+0x28], R3 ;  /* 0x00002803000085a7 */ /* 0x000ea400080010ff */
[----:B--2---:R-:W-:Y:S05]  /*8bc0*/  @!P0 BRA `(.L_x_141) ;  /* 0xfffffffc00f08947 */ /* 0x004fea000383ffff */
[----:B------:R-:W-:Y:S05]  /*8bd0*/  BRA `(.L_x_33) ;  /* 0xffffff9000807947 */ /* 0x000fea000383ffff */
.L_x_39:
[----:B-1----:R1:W2:Y:S02]  /*8be0*/  SYNCS.PHASECHK.TRANS64.TRYWAIT P0, [R3+URZ+0xa0], R0 ;  /* 0x0000a000030075a7 */ /* 0x0022a400080011ff */
[----:B--2---:R-:W-:Y:S05]  /*8bf0*/  @!P0 NANOSLEEP.SYNCS 0x989680 ;  /* 0x009896800000895d */ /* 0x004fea0003900000 */
[----:B------:R-:W2:Y:S02]  /*8c00*/  @!P0 SYNCS.PHASECHK.TRANS64 P0, [R3+URZ+0xa0], R0 ;  /* 0x0000a000030085a7 */ /* 0x000ea400080010ff */
[----:B--2---:R-:W-:Y:S05]  /*8c10*/  @!P0 BRA `(.L_x_39) ;  /* 0xfffffffc00f08947 */ /* 0x004fea000383ffff */
[----:B------:R-:W-:Y:S05]  /*8c20*/  BRA `(.L_x_142) ;  /* 0xffffff9400207947 */ /* 0x000fea000383ffff */
.L_x_43:
[----:B-1----:R-:W-:-:S07]  /*8c30*/  MOV R0, UR4 ;  /* 0x0000000400007c02 */ /* 0x002fce0008000f00 */
.L_x_143:
[----:B-1----:R1:W2:Y:S02]  /*8c40*/  SYNCS.PHASECHK.TRANS64.TRYWAIT P0, [R0+URZ], R3 ;  /* 0x00000003000075a7 */ /* 0x0022a400080011ff */
[----:B--2---:R-:W-:Y:S05]  /*8c50*/  @!P0 NANOSLEEP.SYNCS 0x989680 ;  /* 0x009896800000895d */ /* 0x004fea0003900000 */
[----:B------:R-:W2:Y:S02]  /*8c60*/  @!P0 SYNCS.PHASECHK.TRANS64 P0, [R0+URZ], R3 ;  /* 0x00000003000085a7 */ /* 0x000ea400080010ff */
[----:B--2---:R-:W-:Y:S05]  /*8c70*/  @!P0 BRA `(.L_x_143) ;  /* 0xfffffffc00f08947 */ /* 0x004fea000383ffff */
[----:B------:R-:W-:Y:S05]  /*8c80*/  BRA `(.L_x_144) ;  /* 0xffffff9800cc7947 */ /* 0x000fea000383ffff */
.L_x_44:
[----:B------:R-:W-:-:S07]  /*8c90*/  MOV R0, UR5 ;  /* 0x0000000500007c02 */ /* 0x000fce0008000f00 */
.L_x_145:
[----:B-1----:R1:W2:Y:S02]  /*8ca0*/  SYNCS.PHASECHK.TRANS64.TRYWAIT P0, [R0+URZ], R3 ;  /* 0x00000003000075a7 */ /* 0x0022a400080011ff */
[----:B--2---:R-:W-:Y:S05]  /*8cb0*/  @!P0 NANOSLEEP.SYNCS 0x989680 ;  /* 0x009896800000895d */ /* 0x004fea0003900000 */
[----:B------:R-:W2:Y:S02]  /*8cc0*/  @!P0 SYNCS.PHASECHK.TRANS64 P0, [R0+URZ], R3 ;  /* 0x00000003000085a7 */ /* 0x000ea400080010ff */
[----:B--2---:R-:W-:Y:S05]  /*8cd0*/  @!P0 BRA `(.L_x_145) ;  /* 0xfffffffc00f08947 */ /* 0x004fea000383ffff */
[----:B------:R-:W-:Y:S05]  /*8ce0*/  BRA `(.L_x_146) ;  /* 0xffffff9800d87947 */ /* 0x000fea000383ffff */
.L_x_45:
[----:B------:R-:W-:-:S07]  /*8cf0*/  MOV R0, UR5 ;  /* 0x0000000500007c02 */ /* 0x000fce0008000f00 */
.L_x_147:
[----:B-1----:R1:W2:Y:S02]  /*8d00*/  SYNCS.PHASECHK.TRANS64.TRYWAIT P0, [R0+URZ], R3 ;  /* 0x00000003000075a7 */ /* 0x0022a400080011ff */
[----:B--2---:R-:W-:Y:S05]  /*8d10*/  @!P0 NANOSLEEP.SYNCS 0x989680 ;  /* 0x009896800000895d */ /* 0x004fea0003900000 */
[----:B------:R-:W2:Y:S02]  /*8d20*/  @!P0 SYNCS.PHASECHK.TRANS64 P0, [R0+URZ], R3 ;  /* 0x00000003000085a7 */ /* 0x000ea400080010ff */
[----:B--2---:R-:W-:Y:S05]  /*8d30*/  @!P0 BRA `(.L_x_147) ;  /* 0xfffffffc00f08947 */ /* 0x004fea000383ffff */
[----:B------:R-:W-:Y:S05]  /*8d40*/  BRA `(.L_x_148) ;  /* 0xffffff9800e47947 */ /* 0x000fea000383ffff */
.L_x_46:
[----:B------:R-:W-:-:S07]  /*8d50*/  MOV R0, UR5 ;  /* 0x0000000500007c02 */ /* 0x000fce0008000f00 */
.L_x_149:
[----:B-1----:R1:W2:Y:S02]  /*8d60*/  SYNCS.PHASECHK.TRANS64.TRYWAIT P0, [R0+URZ], R3 ;  /* 0x00000003000075a7 */ /* 0x0022a400080011ff */
[----:B--2---:R-:W-:Y:S05]  /*8d70*/  @!P0 NANOSLEEP.SYNCS 0x989680 ;  /* 0x009896800000895d */ /* 0x004fea0003900000 */
[----:B------:R-:W2:Y:S02]  /*8d80*/  @!P0 SYNCS.PHASECHK.TRANS64 P0, [R0+URZ], R3 ;  /* 0x00000003000085a7 */ /* 0x000ea400080010ff */
[----:B--2---:R-:W-:Y:S05]  /*8d90*/  @!P0 BRA `(.L_x_149) ;  /* 0xfffffffc00f08947 */ /* 0x004fea000383ffff */
[----:B------:R-:W-:Y:S05]  /*8da0*/  BRA `(.L_x_150) ;  /* 0xffffff9800f07947 */ /* 0x000fea000383ffff */
.L_x_49:
[----:B-1----:R1:W2:Y:S02]  /*8db0*/  SYNCS.PHASECHK.TRANS64.TRYWAIT P0, [R2+URZ+0x100], R5 ;  /* 0x00010005020075a7 */ /* 0x0022a400080011ff */
[----:B--2---:R-:W-:Y:S05]  /*8dc0*/  @!P0 NANOSLEEP.SYNCS 0x989680 ;  /* 0x009896800000895d */ /* 0x004fea0003900000 */
[----:B------:R-:W2:Y:S02]  /*8dd0*/  @!P0 SYNCS.PHASECHK.TRANS64 P0, [R2+URZ+0x100], R5 ;  /* 0x00010005020085a7 */ /* 0x000ea400080010ff */
[----:B--2---:R-:W-:Y:S05]  /*8de0*/  @!P0 BRA `(.L_x_49) ;  /* 0xfffffffc00f08947 */ /* 0x004fea000383ffff */
[----:B------:R-:W-:Y:S05]  /*8df0*/  BRA `(.L_x_151) ;  /* 0xffffff9c00547947 */ /* 0x000fea000383ffff */
.L_x_50:
[----:B------:R-:W-:-:S07]  /*8e00*/  MOV R2, UR4 ;  /* 0x0000000400027c02 */ /* 0x000fce0008000f00 */
.L_x_152:
[----:B-1----:R1:W2:Y:S02]  /*8e10*/  SYNCS.PHASECHK.TRANS64.TRYWAIT P0, [R2+URZ+0xb0], R5 ;  /* 0x0000b005020075a7 */ /* 0x0022a400080011ff */
[----:B--2---:R-:W-:Y:S05]  /*8e20*/  @!P0 NANOSLEEP.SYNCS 0x989680 ;  /* 0x009896800000895d */ /* 0x004fea0003900000 */
[----:B------:R-:W2:Y:S02]  /*8e30*/  @!P0 SYNCS.PHASECHK.TRANS64 P0, [R2+URZ+0xb0], R5 ;  /* 0x0000b005020085a7 */ /* 0x000ea400080010ff */
[----:B--2---:R-:W-:Y:S05]  /*8e40*/  @!P0 BRA `(.L_x_152) ;  /* 0xfffffffc00f08947 */ /* 0x004fea000383ffff */
[----:B------:R-:W-:Y:S05]  /*8e50*/  BRA `(.L_x_153) ;  /* 0xffffff9c00647947 */ /* 0x000fea000383ffff */
.L_x_51:
[----:B-1----:R1:W2:Y:S02]  /*8e60*/  SYNCS.PHASECHK.TRANS64.TRYWAIT P1, [R2+URZ+0xa0], R5 ;  /* 0x0000a005020075a7 */ /* 0x0022a400080211ff */
[----:B--2---:R-:W-:Y:S05]  /*8e70*/  @!P1 NANOSLEEP.SYNCS 0x989680 ;  /* 0x009896800000995d */ /* 0x004fea0003900000 */
[----:B------:R-:W2:Y:S02]  /*8e80*/  @!P1 SYNCS.PHASECHK.TRANS64 P1, [R2+URZ+0xa0], R5 ;  /* 0x0000a005020095a7 */ /* 0x000ea400080210ff */
[----:B--2---:R-:W-:Y:S05]  /*8e90*/  @!P1 BRA `(.L_x_51) ;  /* 0xfffffffc00f09947 */ /* 0x004fea000383ffff */
[----:B------:R-:W-:Y:S05]  /*8ea0*/  BRA `(.L_x_154) ;  /* 0xffffff9c00947947 */ /* 0x000fea000383ffff */
.L_x_54:
[----:B------:R-:W-:-:S07]  /*8eb0*/  MOV R0, UR4 ;  /* 0x0000000400007c02 */ /* 0x000fce0008000f00 */
.L_x_155:
[----:B-1----:R1:W2:Y:S02]  /*8ec0*/  SYNCS.PHASECHK.TRANS64.TRYWAIT P0, [R0+URZ+0xb0], R3 ;  /* 0x0000b003000075a7 */ /* 0x0022a400080011ff */
[----:B--2---:R-:W-:Y:S05]  /*8ed0*/  @!P0 NANOSLEEP.SYNCS 0x989680 ;  /* 0x009896800000895d */ /* 0x004fea0003900000 */
[----:B------:R-:W2:Y:S02]  /*8ee0*/  @!P0 SYNCS.PHASECHK.TRANS64 P0, [R0+URZ+0xb0], R3 ;  /* 0x0000b003000085a7 */ /* 0x000ea400080010ff */
[----:B--2---:R-:W-:Y:S05]  /*8ef0*/  @!P0 BRA `(.L_x_155) ;  /* 0xfffffffc00f08947 */ /* 0x004fea000383ffff */
[----:B------:R-:W-:Y:S05]  /*8f00*/  BRA `(.L_x_53) ;  /* 0xffffff9c00e87947 */ /* 0x000fea000383ffff */
.L_x_61:
[----:B-1----:R1:W2:Y:S02]  /*8f10*/  SYNCS.PHASECHK.TRANS64.TRYWAIT P1, [R0+URZ+0xa0], R5 ;  /* 0x0000a005000075a7 */ /* 0x0022a400080211ff */
[----:B--2---:R-:W-:Y:S05]  /*8f20*/  @!P1 NANOSLEEP.SYNCS 0x989680 ;  /* 0x009896800000995d */ /* 0x004fea0003900000 */
[----:B------:R-:W2:Y:S02]  /*8f30*/  @!P1 SYNCS.PHASECHK.TRANS64 P1, [R0+URZ+0xa0], R5 ;  /* 0x0000a005000095a7 */ /* 0x000ea400080210ff */
[----:B--2---:R-:W-:Y:S05]  /*8f40*/  @!P1 BRA `(.L_x_61) ;  /* 0xfffffffc00f09947 */ /* 0x004fea000383ffff */
[----:B------:R-:W-:Y:S05]  /*8f50*/  BRA `(.L_x_156) ;  /* 0xffffffa400607947 */ /* 0x000fea000383ffff */
.L_x_62:
[----:B------:R-:W-:-:S07]  /*8f60*/  MOV R3, UR31 ;  /* 0x0000001f00037c02 */ /* 0x000fce0008000f00 */
.L_x_157:
[----:B-1----:R1:W2:Y:S02]  /*8f70*/  SYNCS.PHASECHK.TRANS64.TRYWAIT P0, [R3+URZ+0xe0], R0 ;  /* 0x0000e000030075a7 */ /* 0x0022a400080011ff */
[----:B--2---:R-:W-:Y:S05]  /*8f80*/  @!P0 NANOSLEEP.SYNCS 0x989680 ;  /* 0x009896800000895d */ /* 0x004fea0003900000 */
[----:B------:R-:W2:Y:S02]  /*8f90*/  @!P0 SYNCS.PHASECHK.TRANS64 P0, [R3+URZ+0xe0], R0 ;  /* 0x0000e000030085a7 */ /* 0x000ea400080010ff */
[----:B--2---:R-:W-:Y:S05]  /*8fa0*/  @!P0 BRA `(.L_x_157) ;  /* 0xfffffffc00f08947 */ /* 0x004fea000383ffff */
[----:B------:R-:W-:Y:S05]  /*8fb0*/  BRA `(.L_x_158) ;  /* 0xffffffa400b07947 */ /* 0x000fea000383ffff */
.L_x_65:
[----:B------:R-:W-:Y:S07]  /*8fc0*/  MOV R0, UR5 ;  /* 0x0000000500007c02 */ /* 0x000fee0008000f00 */
.L_x_159:
[----:B-1----:R1:W2:Y:S02]  /*8fd0*/  SYNCS.PHASECHK.TRANS64.TRYWAIT P0, [R0+URZ], R3 ;  /* 0x00000003000075a7 */ /* 0x0022a400080011ff */
[----:B--2---:R-:W-:Y:S05]  /*8fe0*/  @!P0 NANOSLEEP.SYNCS 0x989680 ;  /* 0x009896800000895d */ /* 0x004fea0003900000 */
[----:B------:R-:W2:Y:S02]  /*8ff0*/  @!P0 SYNCS.PHASECHK.TRANS64 P0, [R0+URZ], R3 ;  /* 0x00000003000085a7 */ /* 0x000ea400080010ff */
[----:B--2---:R-:W-:Y:S05]  /*9000*/  @!P0 BRA `(.L_x_159) ;  /* 0xfffffffc00f08947 */ /* 0x004fea000383ffff */
[----:B------:R-:W-:Y:S05]  /*9010*/  BRA `(.L_x_64) ;  /* 0xffffffa400cc7947 */ /* 0x000fea000383ffff */
.L_x_68:
[----:B------:R-:W-:-:S07]  /*9020*/  MOV R0, UR4 ;  /* 0x0000000400007c02 */ /* 0x000fce0008000f00 */
.L_x_160:
[----:B--2---:R2:W4:Y:S02]  /*9030*/  SYNCS.PHASECHK.TRANS64.TRYWAIT P0, [R0+URZ], R3 ;  /* 0x00000003000075a7 */ /* 0x00452400080011ff */
[----:B----4-:R-:W-:Y:S05]  /*9040*/  @!P0 NANOSLEEP.SYNCS 0x989680 ;  /* 0x009896800000895d */ /* 0x010fea0003900000 */
[----:B------:R-:W4:Y:S02]  /*9050*/  @!P0 SYNCS.PHASECHK.TRANS64 P0, [R0+URZ], R3 ;  /* 0x00000003000085a7 */ /* 0x000f2400080010ff */
[----:B----4-:R-:W-:Y:S05]  /*9060*/  @!P0 BRA `(.L_x_160) ;  /* 0xfffffffc00f08947 */ /* 0x010fea000383ffff */
[----:B------:R-:W-:Y:S05]  /*9070*/  BRA `(.L_x_161) ;  /* 0xffffffa800a87947 */ /* 0x000fea000383ffff */
.L_x_69:
[----:B------:R-:W-:-:S07]  /*9080*/  MOV R0, UR5 ;  /* 0x0000000500007c02 */ /* 0x000fce0008000f00 */
.L_x_162:
[----:B-1----:R1:W2:Y:S02]  /*9090*/  SYNCS.PHASECHK.TRANS64.TRYWAIT P0, [R0+URZ], R3 ;  /* 0x00000003000075a7 */ /* 0x0022a400080011ff */
[----:B--2---:R-:W-:Y:S05]  /*90a0*/  @!P0 NANOSLEEP.SYNCS 0x989680 ;  /* 0x009896800000895d */ /* 0x004fea0003900000 */
[----:B------:R-:W2:Y:S02]  /*90b0*/  @!P0 SYNCS.PHASECHK.TRANS64 P0, [R0+URZ], R3 ;  /* 0x00000003000085a7 */ /* 0x000ea400080010ff */
[----:B--2---:R-:W-:Y:S05]  /*90c0*/  @!P0 BRA `(.L_x_162) ;  /* 0xfffffffc00f08947 */ /* 0x004fea000383ffff */
[----:B------:R-:W-:Y:S05]  /*90d0*/  BRA `(.L_x_163) ;  /* 0xffffffa800b47947 */ /* 0x000fea000383ffff */
.L_x_70:
[----:B------:R-:W-:-:S07]  /*90e0*/  MOV R0, UR5 ;  /* 0x0000000500007c02 */ /* 0x000fce0008000f00 */
.L_x_164:
[----:B-1----:R1:W2:Y:S02]  /*90f0*/  SYNCS.PHASECHK.TRANS64.TRYWAIT P0, [R0+URZ], R3 ;  /* 0x00000003000075a7 */ /* 0x0022a400080011ff */
[----:B--2---:R-:W-:Y:S05]  /*9100*/  @!P0 NANOSLEEP.SYNCS 0x989680 ;  /* 0x009896800000895d */ /* 0x004fea0003900000 */
[----:B------:R-:W2:Y:S02]  /*9110*/  @!P0 SYNCS.PHASECHK.TRANS64 P0, [R0+URZ], R3 ;  /* 0x00000003000085a7 */ /* 0x000ea400080010ff */
[----:B--2---:R-:W-:Y:S05]  /*9120*/  @!P0 BRA `(.L_x_164) ;  /* 0xfffffffc00f08947 */ /* 0x004fea000383ffff */
[----:B------:R-:W-:Y:S05]  /*9130*/  BRA `(.L_x_165) ;  /* 0xffffffa800c07947 */ /* 0x000fea000383ffff */
.L_x_71:
[----:B------:R-:W-:-:S07]  /*9140*/  MOV R0, UR4 ;  /* 0x0000000400007c02 */ /* 0x000fce0008000f00 */
.L_x_166:
[----:B-1----:R1:W2:Y:S02]  /*9150*/  SYNCS.PHASECHK.TRANS64.TRYWAIT P0, [R0+URZ], R3 ;  /* 0x00000003000075a7 */ /* 0x0022a400080011ff */
[----:B--2---:R-:W-:Y:S05]  /*9160*/  @!P0 NANOSLEEP.SYNCS 0x989680 ;  /* 0x009896800000895d */ /* 0x004fea0003900000 */
[----:B------:R-:W2:Y:S02]  /*9170*/  @!P0 SYNCS.PHASECHK.TRANS64 P0, [R0+URZ], R3 ;  /* 0x00000003000085a7 */ /* 0x000ea400080010ff */
[----:B--2---:R-:W-:Y:S05]  /*9180*/  @!P0 BRA `(.L_x_166) ;  /* 0xfffffffc00f08947 */ /* 0x004fea000383ffff */
[----:B------:R-:W-:Y:S05]  /*9190*/  BRA `(.L_x_167) ;  /* 0xffffffa800cc7947 */ /* 0x000fea000383ffff */
.L_x_76:
[----:B--2---:R2:W3:Y:S02]  /*91a0*/  SYNCS.PHASECHK.TRANS64.TRYWAIT P0, [R12+URZ+0xa0], R9 ;  /* 0x0000a0090c0075a7 */ /* 0x0044e400080011ff */
[----:B---3--:R-:W-:Y:S05]  /*91b0*/  @!P0 NANOSLEEP.SYNCS 0x989680 ;  /* 0x009896800000895d */ /* 0x008fea0003900000 */
[----:B------:R-:W3:Y:S02]  /*91c0*/  @!P0 SYNCS.PHASECHK.TRANS64 P0, [R12+URZ+0xa0], R9 ;  /* 0x0000a0090c0085a7 */ /* 0x000ee400080010ff */
[----:B---3--:R-:W-:Y:S05]  /*91d0*/  @!P0 BRA `(.L_x_76) ;  /* 0xfffffffc00f08947 */ /* 0x008fea000383ffff */
[----:B------:R-:W-:Y:S05]  /*91e0*/  BRA `(.L_x_168) ;  /* 0xffffffac00fc7947 */ /* 0x000fea000383ffff */
.L_x_79:
[----:B------:R-:W-:Y:S07]  /*91f0*/  MOV R0, UR21 ;  /* 0x0000001500007c02 */ /* 0x000fee0008000f00 */
.L_x_169:
[----:B--2---:R2:W3:Y:S02]  /*9200*/  SYNCS.PHASECHK.TRANS64.TRYWAIT P2, [R0+URZ+0x98], R11 ;  /* 0x0000980b000075a7 */ /* 0x0044e400080411ff */
[----:B---3--:R-:W-:Y:S05]  /*9210*/  @!P2 NANOSLEEP.SYNCS 0x989680 ;  /* 0x009896800000a95d */ /* 0x008fea0003900000 */
[----:B------:R-:W3:Y:S02]  /*9220*/  @!P2 SYNCS.PHASECHK.TRANS64 P2, [R0+URZ+0x98], R11 ;  /* 0x0000980b0000a5a7 */ /* 0x000ee400080410ff */
[----:B---3--:R-:W-:Y:S05]  /*9230*/  @!P2 BRA `(.L_x_169) ;  /* 0xfffffffc00f0a947 */ /* 0x008fea000383ffff */
[----:B------:R-:W-:Y:S05]  /*9240*/  BRA `(.L_x_78) ;  /* 0xffffffb400647947 */ /* 0x000fea000383ffff */
.L_x_82:
[----:B--2---:R-:W-:Y:S07]  /*9250*/  MOV R0, UR21 ;  /* 0x0000001500007c02 */ /* 0x004fee0008000f00 */
.L_x_170:
[----:B--2---:R2:W3:Y:S02]  /*9260*/  SYNCS.PHASECHK.TRANS64.TRYWAIT P0, [R0+URZ+0x70], R9 ;  /* 0x00007009000075a7 */ /* 0x0044e400080011ff */
[----:B---3--:R-:W-:Y:S05]  /*9270*/  @!P0 NANOSLEEP.SYNCS 0x989680 ;  /* 0x009896800000895d */ /* 0x008fea0003900000 */
[----:B------:R-:W3:Y:S02]  /*9280*/  @!P0 SYNCS.PHASECHK.TRANS64 P0, [R0+URZ+0x70], R9 ;  /* 0x00007009000085a7 */ /* 0x000ee400080010ff */
[----:B---3--:R-:W-:Y:S05]  /*9290*/  @!P0 BRA `(.L_x_170) ;  /* 0xfffffffc00f08947 */ /* 0x008fea000383ffff */
[----:B------:R-:W-:Y:S05]  /*92a0*/  BRA `(.L_x_171) ;  /* 0xffffffb400c07947 */ /* 0x000fea000383ffff */
.L_x_83:
[----:B------:R-:W-:Y:S07]  /*92b0*/  MOV R0, UR21 ;  /* 0x0000001500007c02 */ /* 0x000fee0008000f00 */
.L_x_172:
[----:B--2---:R2:W3:Y:S02]  /*92c0*/  SYNCS.PHASECHK.TRANS64.TRYWAIT P0, [R0+URZ+0x78], R9 ;  /* 0x00007809000075a7 */ /* 0x0044e400080011ff */
[----:B---3--:R-:W-:Y:S05]  /*92d0*/  @!P0 NANOSLEEP.SYNCS 0x989680 ;  /* 0x009896800000895d */ /* 0x008fea0003900000 */
[----:B------:R-:W3:Y:S02]  /*92e0*/  @!P0 SYNCS.PHASECHK.TRANS64 P0, [R0+URZ+0x78], R9 ;  /* 0x00007809000085a7 */ /* 0x000ee400080010ff */
[----:B---3--:R-:W-:Y:S05]  /*92f0*/  @!P0 BRA `(.L_x_172) ;  /* 0xfffffffc00f08947 */ /* 0x008fea000383ffff */
[----:B------:R-:W-:Y:S05]  /*9300*/  BRA `(.L_x_173) ;  /* 0xffffffb400f87947 */ /* 0x000fea000383ffff */
.L_x_84:
[----:B------:R-:W-:Y:S07]  /*9310*/  MOV R0, UR21 ;  /* 0x0000001500007c02 */ /* 0x000fee0008000f00 */
.L_x_174:
[----:B--2---:R2:W3:Y:S02]  /*9320*/  SYNCS.PHASECHK.TRANS64.TRYWAIT P0, [R0+URZ+0x80], R9 ;  /* 0x00008009000075a7 */ /* 0x0044e400080011ff */
[----:B---3--:R-:W-:Y:S05]  /*9330*/  @!P0 NANOSLEEP.SYNCS 0x989680 ;  /* 0x009896800000895d */ /* 0x008fea0003900000 */
[----:B------:R-:W3:Y:S02]  /*9340*/  @!P0 SYNCS.PHASECHK.TRANS64 P0, [R0+URZ+0x80], R9 ;  /* 0x00008009000085a7 */ /* 0x000ee400080010ff */
[----:B---3--:R-:W-:Y:S05]  /*9350*/  @!P0 BRA `(.L_x_174) ;  /* 0xfffffffc00f08947 */ /* 0x008fea000383ffff */
[----:B------:R-:W-:Y:S05]  /*9360*/  BRA `(.L_x_175) ;  /* 0xffffffb8003c7947 */ /* 0x000fea000383ffff */
.L_x_85:
[----:B------:R-:W-:Y:S07]  /*9370*/  MOV R0, UR21 ;  /* 0x0000001500007c02 */ /* 0x000fee0008000f00 */
.L_x_176:
[----:B--2---:R2:W3:Y:S02]  /*9380*/  SYNCS.PHASECHK.TRANS64.TRYWAIT P0, [R0+URZ+0x88], R9 ;  /* 0x00008809000075a7 */ /* 0x0044e400080011ff */
[----:B---3--:R-:W-:Y:S05]  /*9390*/  @!P0 NANOSLEEP.SYNCS 0x989680 ;  /* 0x009896800000895d */ /* 0x008fea0003900000 */
[----:B------:R-:W3:Y:S02]  /*93a0*/  @!P0 SYNCS.PHASECHK.TRANS64 P0, [R0+URZ+0x88], R9 ;  /* 0x00008809000085a7 */ /* 0x000ee400080010ff */
[----:B---3--:R-:W-:Y:S05]  /*93b0*/  @!P0 BRA `(.L_x_176) ;  /* 0xfffffffc00f08947 */ /* 0x008fea000383ffff */
[----:B------:R-:W-:Y:S05]  /*93c0*/  BRA `(.L_x_177) ;  /* 0xffffffb8007c7947 */ /* 0x000fea000383ffff */
.L_x_87:
[----:B------:R-:W-:-:S07]  /*93d0*/  MOV R0, UR21 ;  /* 0x0000001500007c02 */ /* 0x000fce0008000f00 */
.L_x_178:
[----:B---3--:R3:W4:Y:S02]  /*93e0*/  SYNCS.PHASECHK.TRANS64.TRYWAIT P0, [R0+URZ+0x70], R3 ;  /* 0x00007003000075a7 */ /* 0x00872400080011ff */
[----:B----4-:R-:W-:Y:S05]  /*93f0*/  @!P0 NANOSLEEP.SYNCS 0x989680 ;  /* 0x009896800000895d */ /* 0x010fea0003900000 */
[----:B------:R-:W4:Y:S02]  /*9400*/  @!P0 SYNCS.PHASECHK.TRANS64 P0, [R0+URZ+0x70], R3 ;  /* 0x00007003000085a7 */ /* 0x000f2400080010ff */
[----:B----4-:R-:W-:Y:S05]  /*9410*/  @!P0 BRA `(.L_x_178) ;  /* 0xfffffffc00f08947 */ /* 0x010fea000383ffff */
[----:B------:R-:W-:Y:S05]  /*9420*/  BRA `(.L_x_179) ;  /* 0xffffffb800f47947 */ /* 0x000fea000383ffff */
.L_x_88:
[----:B---3--:R-:W-:-:S07]  /*9430*/  MOV R0, UR21 ;  /* 0x0000001500007c02 */ /* 0x008fce0008000f00 */
.L_x_180:
[----:B---3--:R3:W4:Y:S02]  /*9440*/  SYNCS.PHASECHK.TRANS64.TRYWAIT P0, [R0+URZ+0x78], R3 ;  /* 0x00007803000075a7 */ /* 0x00872400080011ff */
[----:B----4-:R-:W-:Y:S05]  /*9450*/  @!P0 NANOSLEEP.SYNCS 0x989680 ;  /* 0x009896800000895d */ /* 0x010fea0003900000 */
[----:B------:R-:W4:Y:S02]  /*9460*/  @!P0 SYNCS.PHASECHK.TRANS64 P0, [R0+URZ+0x78], R3 ;  /* 0x00007803000085a7 */ /* 0x000f2400080010ff */
[----:B----4-:R-:W-:Y:S05]  /*9470*/  @!P0 BRA `(.L_x_180) ;  /* 0xfffffffc00f08947 */ /* 0x010fea000383ffff */
[----:B------:R-:W-:Y:S05]  /*9480*/  BRA `(.L_x_181) ;  /* 0xffffffb800e47947 */ /* 0x000fea000383ffff */
.L_x_89:
[----:B---3--:R-:W-:-:S07]  /*9490*/  MOV R0, UR21 ;  /* 0x0000001500007c02 */ /* 0x008fce0008000f00 */
.L_x_182:
[----:B---3--:R3:W4:Y:S02]  /*94a0*/  SYNCS.PHASECHK.TRANS64.TRYWAIT P0, [R0+URZ+0x80], R3 ;  /* 0x00008003000075a7 */ /* 0x00872400080011ff */
[----:B----4-:R-:W-:Y:S05]  /*94b0*/  @!P0 NANOSLEEP.SYNCS 0x989680 ;  /* 0x009896800000895d */ /* 0x010fea0003900000 */
[----:B------:R-:W4:Y:S02]  /*94c0*/  @!P0 SYNCS.PHASECHK.TRANS64 P0, [R0+URZ+0x80], R3 ;  /* 0x00008003000085a7 */ /* 0x000f2400080010ff */
[----:B----4-:R-:W-:Y:S05]  /*94d0*/  @!P0 BRA `(.L_x_182) ;  /* 0xfffffffc00f08947 */ /* 0x010fea000383ffff */
[----:B------:R-:W-:Y:S05]  /*94e0*/  BRA `(.L_x_183) ;  /* 0xffffffb800d47947 */ /* 0x000fea000383ffff */
.L_x_91:
[----:B-1----:R1:W2:Y:S02]  /*94f0*/  SYNCS.PHASECHK.TRANS64.TRYWAIT P0, [R3+URZ+0xa0], R0 ;  /* 0x0000a000030075a7 */ /* 0x0022a400080011ff */
[----:B--2---:R-:W-:Y:S05]  /*9500*/  @!P0 NANOSLEEP.SYNCS 0x989680 ;  /* 0x009896800000895d */ /* 0x004fea0003900000 */
[----:B------:R-:W2:Y:S02]  /*9510*/  @!P0 SYNCS.PHASECHK.TRANS64 P0, [R3+URZ+0xa0], R0 ;  /* 0x0000a000030085a7 */ /* 0x000ea400080010ff */
[----:B--2---:R-:W-:Y:S05]  /*9520*/  @!P0 BRA `(.L_x_91) ;  /* 0xfffffffc00f08947 */ /* 0x004fea000383ffff */
[----:B------:R-:W-:Y:S05]  /*9530*/  BRA `(.L_x_184) ;  /* 0xffffffbc00a47947 */ /* 0x000fea000383ffff */
.L_x_102:
[----:B-1----:R-:W-:Y:S04]  /*9540*/  MOV R0, UR44 ;  /* 0x0000002c00007c02 */ /* 0x002fe80008000f00 */
[----:B------:R1:W2:Y:S03]  /*9550*/  SYNCS.PHASECHK.TRANS64.TRYWAIT P1, [R0+URZ+0x50], R5 ;  /* 0x00005005000075a7 */ /* 0x0002a600080211ff */
[----:B--2---:R-:W-:Y:S05]  /*9560*/  @!P1 NANOSLEEP.SYNCS 0x989680 ;  /* 0x009896800000995d */ /* 0x004fea0003900000 */
[----:B------:R-:W2:Y:S02]  /*9570*/  @!P1 SYNCS.PHASECHK.TRANS64 P1, [R0+URZ+0x50], R5 ;  /* 0x00005005000095a7 */ /* 0x000ea400080210ff */
[----:B--2---:R-:W-:Y:S05]  /*9580*/  @!P1 BRA `(.L_x_102) ;  /* 0xfffffffc00ec9947 */ /* 0x004fea000383ffff */
[----:B------:R-:W-:Y:S05]  /*9590*/  BRA `(.L_x_101) ;  /* 0xffffffcc00387947 */ /* 0x000fea000383ffff */
.L_x_104:
[----:B-1----:R1:W4:Y:S02]  /*95a0*/  SYNCS.PHASECHK.TRANS64.TRYWAIT P0, [R80+URZ+0xc0], R3 ;  /* 0x0000c003500075a7 */ /* 0x00232400080011ff */
[----:B----4-:R-:W-:Y:S05]  /*95b0*/  @!P0 NANOSLEEP.SYNCS 0x989680 ;  /* 0x009896800000895d */ /* 0x010fea0003900000 */
[----:B------:R-:W4:Y:S02]  /*95c0*/  @!P0 SYNCS.PHASECHK.TRANS64 P0, [R80+URZ+0xc0], R3 ;  /* 0x0000c003500085a7 */ /* 0x000f2400080010ff */
[----:B----4-:R-:W-:Y:S05]  /*95d0*/  @!P0 BRA `(.L_x_104) ;  /* 0xfffffffc00f08947 */ /* 0x010fea000383ffff */
[----:B------:R-:W-:Y:S05]  /*95e0*/  BRA `(.L_x_103) ;  /* 0xffffffcc00647947 */ /* 0x000fea000383ffff */
.L_x_113:
[----:B-1----:R1:W2:Y:S02]  /*95f0*/  SYNCS.PHASECHK.TRANS64.TRYWAIT P0, [R3+URZ+0x50], R0 ;  /* 0x00005000030075a7 */ /* 0x0022a400080011ff */
[----:B--2---:R-:W-:Y:S05]  /*9600*/  @!P0 NANOSLEEP.SYNCS 0x989680 ;  /* 0x009896800000895d */ /* 0x004fea0003900000 */
[----:B------:R-:W2:Y:S02]  /*9610*/  @!P0 SYNCS.PHASECHK.TRANS64 P0, [R3+URZ+0x50], R0 ;  /* 0x00005000030085a7 */ /* 0x000ea400080010ff */
[----:B--2---:R-:W-:Y:S05]  /*9620*/  @!P0 BRA `(.L_x_113) ;  /* 0xfffffffc00f08947 */ /* 0x004fea000383ffff */
[----:B------:R-:W-:Y:S05]  /*9630*/  BRA `(.L_x_112) ;  /* 0xffffffd400887947 */ /* 0x000fea000383ffff */
.L_x_121:
[----:B-1----:R1:W3:Y:S02]  /*9640*/  SYNCS.PHASECHK.TRANS64.TRYWAIT P0, [R89+URZ+0x50], R4 ;  /* 0x00005004590075a7 */ /* 0x0022e400080011ff */
[----:B---3--:R-:W-:Y:S05]  /*9650*/  @!P0 NANOSLEEP.SYNCS 0x989680 ;  /* 0x009896800000895d */ /* 0x008fea0003900000 */
[----:B------:R-:W3:Y:S02]  /*9660*/  @!P0 SYNCS.PHASECHK.TRANS64 P0, [R89+URZ+0x50], R4 ;  /* 0x00005004590085a7 */ /* 0x000ee400080010ff */
[----:B---3--:R-:W-:Y:S05]  /*9670*/  @!P0 BRA `(.L_x_121) ;  /* 0xfffffffc00f08947 */ /* 0x008fea000383ffff */
[----:B------:R-:W-:Y:S05]  /*9680*/  BRA `(.L_x_120) ;  /* 0xffffffdc00d07947 */ /* 0x000fea000383ffff */
.L_x_129:
[----:B-1----:R1:W3:Y:S02]  /*9690*/  SYNCS.PHASECHK.TRANS64.TRYWAIT P0, [R92+URZ+0x50], R3 ;  /* 0x000050035c0075a7 */ /* 0x0022e400080011ff */
[----:B---3--:R-:W-:Y:S05]  /*96a0*/  @!P0 NANOSLEEP.SYNCS 0x989680 ;  /* 0x009896800000895d */ /* 0x008fea0003900000 */
[----:B------:R-:W3:Y:S02]  /*96b0*/  @!P0 SYNCS.PHASECHK.TRANS64 P0, [R92+URZ+0x50], R3 ;  /* 0x000050035c0085a7 */ /* 0x000ee400080010ff */
[----:B---3--:R-:W-:Y:S05]  /*96c0*/  @!P0 BRA `(.L_x_129) ;  /* 0xfffffffc00f08947 */ /* 0x008fea000383ffff */
[----:B------:R-:W-:Y:S05]  /*96d0*/  BRA `(.L_x_128) ;  /* 0xffffffe800147947 */ /* 0x000fea000383ffff */
        .weak           $__internal_0_$__cuda_sm10x_tcgen05_guardrail_trap_col_being_dealloced_not_returned_by_alloc
        .type           $__internal_0_$__cuda_sm10x_tcgen05_guardrail_trap_col_being_dealloced_not_returned_by_alloc,@function
        .size           $__internal_0_$__cuda_sm10x_tcgen05_guardrail_trap_col_being_dealloced_not_returned_by_alloc,($__internal_1_$__cuda_sm10x_tcgen05_guardrail_trap_phase_invalid_during_alloc - $__internal_0_$__cuda_sm10x_tcgen05_guardrail_trap_col_being_dealloced_not_returned_by_alloc)
$__internal_0_$__cuda_sm10x_tcgen05_guardrail_trap_col_being_dealloced_not_returned_by_alloc:
[----:B------:R-:W-:Y:S05]  /*96e0*/  BPT.TRAP 0x1 ;  /* 0x000000040000795c */ /* 0x000fea0000300000 */
[----:B------:R-:W-:-:S04]  /*96f0*/  HFMA2 R3, -RZ, RZ, 0, 0 ;  /* 0x00000000ff037431 */ /* 0x000fc800000001ff */
[----:B------:R-:W-:Y:S05]  /*9700*/  RET.REL.NODEC R2 `(_ZN7cutlass13device_kernelINS_4gemm6kernel13GemmUniversalIN4cute5tupleIJiiiiEEENS1_10collective13CollectiveMmaINS1_35MainloopSm100TmaUmmaWarpSpecializedILi5ELi2ELi4ENS5_IJNS4_1CILi1EEENSA_ILi2EEESB_EEEEENS5_IJNSA_ILi64EEENSA_ILi128EEENSA_ILi32EEEEEENS_10tfloat32_tENS5_IJlSB_lEEESJ_SK_NS4_8TiledMMAINS4_8MMA_AtomIJNS4_17SM100_MMA_TF32_SSISJ_SJ_fLi64ELi128ELNS4_4UMMA5MajorE0ELSP_0ELNSO_7ScaleInE0ELSQ_0EEEEEENS4_6LayoutINS5_IJSB_SB_SB_EEENS5_IJNSA_ILi0EEESV_SV_EEEEENS5_IJNS4_10UnderscoreESY_SY_EEEEENS4_23SM90_TMA_LOAD_MULTICASTENS4_14ComposedLayoutINS4_7SwizzleILi3ELi4ELi3EEENS4_18smem_ptr_flag_bitsILi32EEENST_INS5_IJNSA_ILi8EEESH_EEENS5_IJSH_SB_EEEEEEEvNS4_8identityENS4_13SM90_TMA_LOADES1B_vS1C_EENS_8epilogue10collective18CollectiveEpilogueINS1F_23Sm100TmaWarpSpecializedILi4ELi2ELi16ELb1ELb0EEEJSI_NS5_IJNST_ISF_SB_EENST_ISH_SB_EEEEESJ_SK_SJ_SK_NS1F_6fusion15FusionCallbacksIS1J_NS1N_17LinearCombinationISJ_fSJ_fLNS_15FloatRoundStyleE2EEESI_S1M_JEEENS4_5SM1004TMEM4LOAD26SM100_TMEM_LOAD_16dp128b8xES1D_S1B_NS4_17SM75_U32x4_LDSM_NENS4_14SM90_TMA_STOREES1B_NS4_17SM90_U32x4_STSM_NENS4_39AutoVectorizingCopyWithAssumedAlignmentILi128EEEEEEvvEEEEvNT_6ParamsE) ;  /* 0xffffff68023c7950 */ /* 0x000fea0003c3ffff */
        .weak           $__internal_1_$__cuda_sm10x_tcgen05_guardrail_trap_phase_invalid_during_alloc
        .type           $__internal_1_$__cuda_sm10x_tcgen05_guardrail_trap_phase_invalid_during_alloc,@function
        .size           $__internal_1_$__cuda_sm10x_tcgen05_guardrail_trap_phase_invalid_during_alloc,($__internal_2_$__cuda_sm10x_tcgen05_guardrail_trap_unallocated_columns_being_dealloced - $__internal_1_$__cuda_sm10x_tcgen05_guardrail_trap_phase_invalid_during_alloc)
$__internal_1_$__cuda_sm10x_tcgen05_guardrail_trap_phase_invalid_during_alloc:
[----:B------:R-:W-:Y:S05]  /*9710*/  BPT.TRAP 0x1 ;  /* 0x000000040000795c */ /* 0x000fea0000300000 */
[----:B------:R-:W-:-:S04]  /*9720*/  MOV R5, 0x0 ;  /* 0x0000000000057802 */ /* 0x000fc80000000f00 */
[----:B------:R-:W-:Y:S05]  /*9730*/  RET.REL.NODEC R4 `(_ZN7cutlass13device_kernelINS_4gemm6kernel13GemmUniversalIN4cute5tupleIJiiiiEEENS1_10collective13CollectiveMmaINS1_35MainloopSm100TmaUmmaWarpSpecializedILi5ELi2ELi4ENS5_IJNS4_1CILi1EEENSA_ILi2EEESB_EEEEENS5_IJNSA_ILi64EEENSA_ILi128EEENSA_ILi32EEEEEENS_10tfloat32_tENS5_IJlSB_lEEESJ_SK_NS4_8TiledMMAINS4_8MMA_AtomIJNS4_17SM100_MMA_TF32_SSISJ_SJ_fLi64ELi128ELNS4_4UMMA5MajorE0ELSP_0ELNSO_7ScaleInE0ELSQ_0EEEEEENS4_6LayoutINS5_IJSB_SB_SB_EEENS5_IJNSA_ILi0EEESV_SV_EEEEENS5_IJNS4_10UnderscoreESY_SY_EEEEENS4_23SM90_TMA_LOAD_MULTICASTENS4_14ComposedLayoutINS4_7SwizzleILi3ELi4ELi3EEENS4_18smem_ptr_flag_bitsILi32EEENST_INS5_IJNSA_ILi8EEESH_EEENS5_IJSH_SB_EEEEEEEvNS4_8identityENS4_13SM90_TMA_LOADES1B_vS1C_EENS_8epilogue10collective18CollectiveEpilogueINS1F_23Sm100TmaWarpSpecializedILi4ELi2ELi16ELb1ELb0EEEJSI_NS5_IJNST_ISF_SB_EENST_ISH_SB_EEEEESJ_SK_SJ_SK_NS1F_6fusion15FusionCallbacksIS1J_NS1N_17LinearCombinationISJ_fSJ_fLNS_15FloatRoundStyleE2EEESI_S1M_JEEENS4_5SM1004TMEM4LOAD26SM100_TMEM_LOAD_16dp128b8xES1D_S1B_NS4_17SM75_U32x4_LDSM_NENS4_14SM90_TMA_STOREES1B_NS4_17SM90_U32x4_STSM_NENS4_39AutoVectorizingCopyWithAssumedAlignmentILi128EEEEEEvvEEEEvNT_6ParamsE) ;  /* 0xffffff6804307950 */ /* 0x000fea0003c3ffff */
        .weak           $__internal_2_$__cuda_sm10x_tcgen05_guardrail_trap_unallocated_columns_being_dealloced
        .type           $__internal_2_$__cuda_sm10x_tcgen05_guardrail_trap_unallocated_columns_being_dealloced,@function
        .size           $__internal_2_$__cuda_sm10x_tcgen05_guardrail_trap_unallocated_columns_being_dealloced,(.L_x_186 - $__internal_2_$__cuda_sm10x_tcgen05_guardrail_trap_unallocated_columns_being_dealloced)
$__internal_2_$__cuda_sm10x_tcgen05_guardrail_trap_unallocated_columns_being_dealloced:
[----:B------:R-:W-:Y:S05]  /*9740*/  BPT.TRAP 0x1 ;  /* 0x000000040000795c */ /* 0x000fea0000300000 */
[----:B------:R-:W-:-:S04]  /*9750*/  HFMA2 R3, -RZ, RZ, 0, 0 ;  /* 0x00000000ff037431 */ /* 0x000fc800000001ff */
[----:B------:R-:W-:Y:S05]  /*9760*/  RET.REL.NODEC R2 `(_ZN7cutlass13device_kernelINS_4gemm6kernel13GemmUniversalIN4cute5tupleIJiiiiEEENS1_10collective13CollectiveMmaINS1_35MainloopSm100TmaUmmaWarpSpecializedILi5ELi2ELi4ENS5_IJNS4_1CILi1EEENSA_ILi2EEESB_EEEEENS5_IJNSA_ILi64EEENSA_ILi128EEENSA_ILi32EEEEEENS_10tfloat32_tENS5_IJlSB_lEEESJ_SK_NS4_8TiledMMAINS4_8MMA_AtomIJNS4_17SM100_MMA_TF32_SSISJ_SJ_fLi64ELi128ELNS4_4UMMA5MajorE0ELSP_0ELNSO_7ScaleInE0ELSQ_0EEEEEENS4_6LayoutINS5_IJSB_SB_SB_EEENS5_IJNSA_ILi0EEESV_SV_EEEEENS5_IJNS4_10UnderscoreESY_SY_EEEEENS4_23SM90_TMA_LOAD_MULTICASTENS4_14ComposedLayoutINS4_7SwizzleILi3ELi4ELi3EEENS4_18smem_ptr_flag_bitsILi32EEENST_INS5_IJNSA_ILi8EEESH_EEENS5_IJSH_SB_EEEEEEEvNS4_8identityENS4_13SM90_TMA_LOADES1B_vS1C_EENS_8epilogue10collective18CollectiveEpilogueINS1F_23Sm100TmaWarpSpecializedILi4ELi2ELi16ELb1ELb0EEEJSI_NS5_IJNST_ISF_SB_EENST_ISH_SB_EEEEESJ_SK_SJ_SK_NS1F_6fusion15FusionCallbacksIS1J_NS1N_17LinearCombinationISJ_fSJ_fLNS_15FloatRoundStyleE2EEESI_S1M_JEEENS4_5SM1004TMEM4LOAD26SM100_TMEM_LOAD_16dp128b8xES1D_S1B_NS4_17SM75_U32x4_LDSM_NENS4_14SM90_TMA_STOREES1B_NS4_17SM90_U32x4_STSM_NENS4_39AutoVectorizingCopyWithAssumedAlignmentILi128EEEEEEvvEEEEvNT_6ParamsE) ;  /* 0xffffff6802247950 */ /* 0x000fea0003c3ffff */
.L_x_185:
[----:B------:R-:W-:-:S00]  /*9770*/  BRA `(.L_x_185) ;  /* 0xfffffffc00fc7947 */ /* 0x000fc0000383ffff */
[----:B------:R-:W-:-:S00]  /*9780*/  NOP ;  /* 0x0000000000007918 */ /* 0x000fc00000000000 */
[----:B------:R-:W-:-:S00]  /*9790*/  NOP ;  /* 0x0000000000007918 */ /* 0x000fc00000000000 */
[----:B------:R-:W-:-:S00]  /*97a0*/  NOP ;  /* 0x0000000000007918 */ /* 0x000fc00000000000 */
[----:B------:R-:W-:-:S00]  /*97b0*/  NOP ;  /* 0x0000000000007918 */ /* 0x000fc00000000000 */
[----:B------:R-:W-:-:S00]  /*97c0*/  NOP ;  /* 0x0000000000007918 */ /* 0x000fc00000000000 */
[----:B------:R-:W-:-:S00]  /*97d0*/  NOP ;  /* 0x0000000000007918 */ /* 0x000fc00000000000 */
[----:B------:R-:W-:-:S00]  /*97e0*/  NOP ;  /* 0x0000000000007918 */ /* 0x000fc00000000000 */
[----:B------:R-:W-:-:S00]  /*97f0*/  NOP ;  /* 0x0000000000007918 */ /* 0x000fc00000000000 */
.L_x_186:


//--------------------- .nv.global.init           --------------------------
	.section	.nv.global.init,"aw",@progbits
.nv.global.init:
	.type		$str$27,@object
	.size		$str$27,($str$28 - $str$27)
$str$27:
        /*0000*/ 	.byte	0x28, 0x61, 0x64, 0x64, 0x72, 0x65, 0x73, 0x73, 0x20, 0x26, 0x20, 0x6d, 0x61, 0x73, 0x6b, 0x29
        /*0010*/ 	.byte	0x20, 0x3d, 0x3d, 0x20, 0x30, 0x00
	.type		$str$28,@object
	.size		$str$28,($str$26 - $str$28)
$str$28:
        /*0016*/ 	.byte	0x2f, 0x74, 0x6d, 0x70, 0x2f, 0x63, 0x75, 0x74, 0x6c, 0x61, 0x73, 0x73, 0x5f, 0x73, 0x77, 0x65
        /*0026*/ 	.byte	0x65, 0x70, 0x5f, 0x73, 0x72, 0x63, 0x2f, 0x69, 0x6e, 0x63, 0x6c, 0x75, 0x64, 0x65, 0x2f, 0x63
        /*0036*/ 	.byte	0x75, 0x74, 0x65, 0x2f, 0x70, 0x6f, 0x69, 0x6e, 0x74, 0x65, 0x72, 0x5f, 0x66, 0x6c, 0x61, 0x67
        /*0046*/ 	.byte	0x67, 0x65, 0x64, 0x2e, 0x68, 0x70, 0x70, 0x00
	.type		$str$26,@object
	.size		$str$26,($str$25 - $str$26)
$str$26:
        /*004e*/ 	.byte	0x2f, 0x74, 0x6d, 0x70, 0x2f, 0x63, 0x75, 0x74, 0x6c, 0x61, 0x73, 0x73, 0x5f, 0x73, 0x77, 0x65
        /*005e*/ 	.byte	0x65, 0x70, 0x5f, 0x73, 0x72, 0x63, 0x2f, 0x69, 0x6e, 0x63, 0x6c, 0x75, 0x64, 0x65, 0x2f, 0x63
        /*006e*/ 	.byte	0x75, 0x74, 0x65, 0x2f, 0x61, 0x74, 0x6f, 0x6d, 0x2f, 0x63, 0x6f, 0x70, 0x79, 0x5f, 0x74, 0x72
        /*007e*/ 	.byte	0x61, 0x69, 0x74, 0x73, 0x5f, 0x73, 0x6d, 0x31, 0x30, 0x30, 0x2e, 0x68, 0x70, 0x70, 0x00
	.type		$str$25,@object
	.size		$str$25,(__unnamed_1 - $str$25)
$str$25:
        /*008d*/ 	.byte	0x28, 0x28, 0x75, 0x69, 0x6e, 0x74, 0x33, 0x32, 0x5f, 0x74, 0x28, 0x74, 0x68, 0x72, 0x65, 0x61
        /*009d*/ 	.byte	0x64, 0x49, 0x64, 0x78, 0x2e, 0x78, 0x29, 0x20, 0x2f, 0x20, 0x33, 0x32, 0x29, 0x20, 0x25, 0x20
        /*00ad*/ 	.byte	0x34, 0x29, 0x20, 0x3d, 0x3d, 0x20, 0x28, 0x28, 0x28, 0x74, 0x6d, 0x65, 0x6d, 0x5f, 0x61, 0x64
        /*00bd*/ 	.byte	0x64, 0x72, 0x20, 0x3e, 0x3e, 0x20, 0x31, 0x36, 0x29, 0x20, 0x2f, 0x20, 0x33, 0x32, 0x29, 0x20
        /*00cd*/ 	.byte	0x25, 0x20, 0x34, 0x29, 0x00
	.type		__unnamed_1,@object
	.size		__unnamed_1,(__unnamed_2 - __unnamed_1)
__unnamed_1:
        /*00d2*/ 	.byte	0x61, 0x75, 0x74, 0x6f, 0x20, 0x63, 0x75, 0x74, 0x65, 0x3a, 0x3a, 0x61, 0x73, 0x5f, 0x70, 0x6f
        /* <DEDUP_REMOVED lines=24> */
        /*0262*/ 	.byte	0x30, 0x34, 0x38, 0x3e, 0x3e, 0x3e, 0x3e, 0x5d, 0x00
	.type		__unnamed_2,@object
	.size		__unnamed_2,(.L_2 - __unnamed_2)
__unnamed_2:
        /* <DEDUP_REMOVED lines=45> */
        /*053b*/ 	.byte	0x3e, 0x3e, 0x3e, 0x5d, 0x00
.L_2:


//--------------------- .nv.shared._ZN7cutlass13device_kernelINS_4gemm6kernel13GemmUniversalIN4cute5tupleIJiiiiEEENS1_10collective13CollectiveMmaINS1_35MainloopSm100TmaUmmaWarpSpecializedILi5ELi2ELi4ENS5_IJNS4_1CILi1EEENSA_ILi2EEESB_EEEEENS5_IJNSA_ILi64EEENSA_ILi128EEENSA_ILi32EEEEEENS_10tfloat32_tENS5_IJlSB_lEEESJ_SK_NS4_8TiledMMAINS4_8MMA_AtomIJNS4_17SM100_MMA_TF32_SSISJ_SJ_fLi64ELi128ELNS4_4UMMA5MajorE0ELSP_0ELNSO_7ScaleInE0ELSQ_0EEEEEENS4_6LayoutINS5_IJSB_SB_SB_EEENS5_IJNSA_ILi0EEESV_SV_EEEEENS5_IJNS4_10UnderscoreESY_SY_EEEEENS4_23SM90_TMA_LOAD_MULTICASTENS4_14ComposedLayoutINS4_7SwizzleILi3ELi4ELi3EEENS4_18smem_ptr_flag_bitsILi32EEENST_INS5_IJNSA_ILi8EEESH_EEENS5_IJSH_SB_EEEEEEEvNS4_8identityENS4_13SM90_TMA_LOADES1B_vS1C_EENS_8epilogue10collective18CollectiveEpilogueINS1F_23Sm100TmaWarpSpecializedILi4ELi2ELi16ELb1ELb0EEEJSI_NS5_IJNST_ISF_SB_EENST_ISH_SB_EEEEESJ_SK_SJ_SK_NS1F_6fusion15FusionCallbacksIS1J_NS1N_17LinearCombinationISJ_fSJ_fLNS_15FloatRoundStyleE2EEESI_S1M_JEEENS4_5SM1004TMEM4LOAD26SM100_TMEM_LOAD_16dp128b8xES1D_S1B_NS4_17SM75_U32x4_LDSM_NENS4_14SM90_TMA_STOREES1B_NS4_17SM90_U32x4_STSM_NENS4_39AutoVectorizingCopyWithAssumedAlignmentILi128EEEEEEvvEEEEvNT_6ParamsE --------------------------
	.section	.nv.shared._ZN7cutlass13device_kernelINS_4gemm6kernel13GemmUniversalIN4cute5tupleIJiiiiEEENS1_10collective13CollectiveMmaINS1_35MainloopSm100TmaUmmaWarpSpecializedILi5ELi2ELi4ENS5_IJNS4_1CILi1EEENSA_ILi2EEESB_EEEEENS5_IJNSA_ILi64EEENSA_ILi128EEENSA_ILi32EEEEEENS_10tfloat32_tENS5_IJlSB_lEEESJ_SK_NS4_8TiledMMAINS4_8MMA_AtomIJNS4_17SM100_MMA_TF32_SSISJ_SJ_fLi64ELi128ELNS4_4UMMA5MajorE0ELSP_0ELNSO_7ScaleInE0ELSQ_0EEEEEENS4_6LayoutINS5_IJSB_SB_SB_EEENS5_IJNSA_ILi0EEESV_SV_EEEEENS5_IJNS4_10UnderscoreESY_SY_EEEEENS4_23SM90_TMA_LOAD_MULTICASTENS4_14ComposedLayoutINS4_7SwizzleILi3ELi4ELi3EEENS4_18smem_ptr_flag_bitsILi32EEENST_INS5_IJNSA_ILi8EEESH_EEENS5_IJSH_SB_EEEEEEEvNS4_8identityENS4_13SM90_TMA_LOADES1B_vS1C_EENS_8epilogue10collective18CollectiveEpilogueINS1F_23Sm100TmaWarpSpecializedILi4ELi2ELi16ELb1ELb0EEEJSI_NS5_IJNST_ISF_SB_EENST_ISH_SB_EEEEESJ_SK_SJ_SK_NS1F_6fusion15FusionCallbacksIS1J_NS1N_17LinearCombinationISJ_fSJ_fLNS_15FloatRoundStyleE2EEESI_S1M_JEEENS4_5SM1004TMEM4LOAD26SM100_TMEM_LOAD_16dp128b8xES1D_S1B_NS4_17SM75_U32x4_LDSM_NENS4_14SM90_TMA_STOREES1B_NS4_17SM90_U32x4_STSM_NENS4_39AutoVectorizingCopyWithAssumedAlignmentILi128EEEEEEvvEEEEvNT_6ParamsE,"aw",@nobits
	.sectionflags	@""
	.align	16
	.zero		1024


//--------------------- .nv.shared.reserved.0     --------------------------
	.section	.nv.shared.reserved.0,"aw",@nobits
	.weak		__nv_reservedSMEM_offset_0_alias
	.size		__nv_reservedSMEM_offset_0_alias, 0, 64
	.other		__nv_reservedSMEM_offset_0_alias,@"STO_CUDA_RESERVED_SHARED STV_DEFAULT"
__nv_reservedSMEM_offset_0_alias:
	.zero		0
.nv.shared.reserved.0:
	.zero		64
	.weak		__nv_reservedSMEM_tcgen05_partition
	.type		__nv_reservedSMEM_tcgen05_partition,@object
	.size		__nv_reservedSMEM_tcgen05_partition,(.L_0 - __nv_reservedSMEM_tcgen05_partition)
__nv_reservedSMEM_tcgen05_partition:
	.zero		32
.L_0:


//--------------------- .nv.global                --------------------------
	.section	.nv.global,"aw",@nobits
.nv.global:
	.type		_ZN40_INTERNAL_48a280c7_4_k_cu_336a4edc_106074cute1_E,@object
	.size		_ZN40_INTERNAL_48a280c7_4_k_cu_336a4edc_106074cute1_E,(_ZN40_INTERNAL_48a280c7_4_k_cu_336a4edc_106074cuda3std3__45__cpo6cbeginE - _ZN40_INTERNAL_48a280c7_4_k_cu_336a4edc_106074cute1_E)
_ZN40_INTERNAL_48a280c7_4_k_cu_336a4edc_106074cute1_E:
	.zero		1
	.type		_ZN40_INTERNAL_48a280c7_4_k_cu_336a4edc_106074cuda3std3__45__cpo6cbeginE,@object
	.size		_ZN40_INTERNAL_48a280c7_4_k_cu_336a4edc_106074cuda3std3__45__cpo6cbeginE,(_ZN40_INTERNAL_48a280c7_4_k_cu_336a4edc_106074cuda3std3__48in_placeE - _ZN40_INTERNAL_48a280c7_4_k_cu_336a4edc_106074cuda3std3__45__cpo6cbeginE)
_ZN40_INTERNAL_48a280c7_4_k_cu_336a4edc_106074cuda3std3__45__cpo6cbeginE:
	.zero		1
	.type		_ZN40_INTERNAL_48a280c7_4_k_cu_336a4edc_106074cuda3std3__48in_placeE,@object
	.size		_ZN40_INTERNAL_48a280c7_4_k_cu_336a4edc_106074cuda3std3__48in_placeE,(_ZN40_INTERNAL_48a280c7_4_k_cu_336a4edc_106074cuda3std6ranges3__45__cpo9iter_moveE - _ZN40_INTERNAL_48a280c7_4_k_cu_336a4edc_106074cuda3std3__48in_placeE)
_ZN40_INTERNAL_48a280c7_4_k_cu_336a4edc_106074cuda3std3__48in_placeE:
	.zero		1
	.type		_ZN40_INTERNAL_48a280c7_4_k_cu_336a4edc_106074cuda3std6ranges3__45__cpo9iter_moveE,@object
	.size		_ZN40_INTERNAL_48a280c7_4_k_cu_336a4edc_106074cuda3std6ranges3__45__cpo9iter_moveE,(_ZN40_INTERNAL_48a280c7_4_k_cu_336a4edc_106074cuda3std3__45__cpo5beginE - _ZN40_INTERNAL_48a280c7_4_k_cu_336a4edc_106074cuda3std6ranges3__45__cpo9iter_moveE)
_ZN40_INTERNAL_48a280c7_4_k_cu_336a4edc_106074cuda3std6ranges3__45__cpo9iter_moveE:
	.zero		1
	.type		_ZN40_INTERNAL_48a280c7_4_k_cu_336a4edc_106074cuda3std3__45__cpo5beginE,@object
	.size		_ZN40_INTERNAL_48a280c7_4_k_cu_336a4edc_106074cuda3std3__45__cpo5beginE,(_ZN40_INTERNAL_48a280c7_4_k_cu_336a4edc_106074cuda3std3__442_GLOBAL__N__48a280c7_4_k_cu_336a4edc_106076ignoreE - _ZN40_INTERNAL_48a280c7_4_k_cu_336a4edc_106074cuda3std3__45__cpo5beginE)
_ZN40_INTERNAL_48a280c7_4_k_cu_336a4edc_106074cuda3std3__45__cpo5beginE:
	.zero		1
	.type		_ZN40_INTERNAL_48a280c7_4_k_cu_336a4edc_106074cuda3std3__442_GLOBAL__N__48a280c7_4_k_cu_336a4edc_106076ignoreE,@object
	.size		_ZN40_INTERNAL_48a280c7_4_k_cu_336a4edc_106074cuda3std3__442_GLOBAL__N__48a280c7_4_k_cu_336a4edc_106076ignoreE,(_ZN40_INTERNAL_48a280c7_4_k_cu_336a4edc_106074cute7productE - _ZN40_INTERNAL_48a280c7_4_k_cu_336a4edc_106074cuda3std3__442_GLOBAL__N__48a280c7_4_k_cu_336a4edc_106076ignoreE)
_ZN40_INTERNAL_48a280c7_4_k_cu_336a4edc_106074cuda3std3__442_GLOBAL__N__48a280c7_4_k_cu_336a4edc_106076ignoreE:
	.zero		1
	.type		_ZN40_INTERNAL_48a280c7_4_k_cu_336a4edc_106074cute7productE,@object
	.size		_ZN40_INTERNAL_48a280c7_4_k_cu_336a4edc_106074cute7productE,(_ZN40_INTERNAL_48a280c7_4_k_cu_336a4edc_106074cuda3std3__45__cpo3endE - _ZN40_INTERNAL_48a280c7_4_k_cu_336a4edc_106074cute7productE)
_ZN40_INTERNAL_48a280c7_4_k_cu_336a4edc_106074cute7productE:
	.zero		1
	.type		_ZN40_INTERNAL_48a280c7_4_k_cu_336a4edc_106074cuda3std3__45__cpo3endE,@object
	.size		_ZN40_INTERNAL_48a280c7_4_k_cu_336a4edc_106074cuda3std3__45__cpo3endE,(_ZN40_INTERNAL_48a280c7_4_k_cu_336a4edc_106074cuda3std3__419piecewise_constructE - _ZN40_INTERNAL_48a280c7_4_k_cu_336a4edc_106074cuda3std3__45__cpo3endE)
_ZN40_INTERNAL_48a280c7_4_k_cu_336a4edc_106074cuda3std3__45__cpo3endE:
	.zero		1
	.type		_ZN40_INTERNAL_48a280c7_4_k_cu_336a4edc_106074cuda3std3__419piecewise_constructE,@object
	.size		_ZN40_INTERNAL_48a280c7_4_k_cu_336a4edc_106074cuda3std3__419piecewise_constructE,(_ZN40_INTERNAL_48a280c7_4_k_cu_336a4edc_106074cuda3std3__45__cpo4cendE - _ZN40_INTERNAL_48a280c7_4_k_cu_336a4edc_106074cuda3std3__419piecewise_constructE)
_ZN40_INTERNAL_48a280c7_4_k_cu_336a4edc_106074cuda3std3__419piecewise_constructE:
	.zero		1
	.type		_ZN40_INTERNAL_48a280c7_4_k_cu_336a4edc_106074cuda3std3__45__cpo4cendE,@object
	.size		_ZN40_INTERNAL_48a280c7_4_k_cu_336a4edc_106074cuda3std3__45__cpo4cendE,(_ZN40_INTERNAL_48a280c7_4_k_cu_336a4edc_106074cuda3std6ranges3__45__cpo4swapE - _ZN40_INTERNAL_48a280c7_4_k_cu_336a4edc_106074cuda3std3__45__cpo4cendE)
_ZN40_INTERNAL_48a280c7_4_k_cu_336a4edc_106074cuda3std3__45__cpo4cendE:
	.zero		1
	.type		_ZN40_INTERNAL_48a280c7_4_k_cu_336a4edc_106074cuda3std6ranges3__45__cpo4swapE,@object
	.size		_ZN40_INTERNAL_48a280c7_4_k_cu_336a4edc_106074cuda3std6ranges3__45__cpo4swapE,(.L_10 - _ZN40_INTERNAL_48a280c7_4_k_cu_336a4edc_106074cuda3std6ranges3__45__cpo4swapE)
_ZN40_INTERNAL_48a280c7_4_k_cu_336a4edc_106074cuda3std6ranges3__45__cpo4swapE:
	.zero		1
.L_10:


//--------------------- .nv.constant0._ZN7cutlass13device_kernelINS_4gemm6kernel13GemmUniversalIN4cute5tupleIJiiiiEEENS1_10collective13CollectiveMmaINS1_35MainloopSm100TmaUmmaWarpSpecializedILi5ELi2ELi4ENS5_IJNS4_1CILi1EEENSA_ILi2EEESB_EEEEENS5_IJNSA_ILi64EEENSA_ILi128EEENSA_ILi32EEEEEENS_10tfloat32_tENS5_IJlSB_lEEESJ_SK_NS4_8TiledMMAINS4_8MMA_AtomIJNS4_17SM100_MMA_TF32_SSISJ_SJ_fLi64ELi128ELNS4_4UMMA5MajorE0ELSP_0ELNSO_7ScaleInE0ELSQ_0EEEEEENS4_6LayoutINS5_IJSB_SB_SB_EEENS5_IJNSA_ILi0EEESV_SV_EEEEENS5_IJNS4_10UnderscoreESY_SY_EEEEENS4_23SM90_TMA_LOAD_MULTICASTENS4_14ComposedLayoutINS4_7SwizzleILi3ELi4ELi3EEENS4_18smem_ptr_flag_bitsILi32EEENST_INS5_IJNSA_ILi8EEESH_EEENS5_IJSH_SB_EEEEEEEvNS4_8identityENS4_13SM90_TMA_LOADES1B_vS1C_EENS_8epilogue10collective18CollectiveEpilogueINS1F_23Sm100TmaWarpSpecializedILi4ELi2ELi16ELb1ELb0EEEJSI_NS5_IJNST_ISF_SB_EENST_ISH_SB_EEEEESJ_SK_SJ_SK_NS1F_6fusion15FusionCallbacksIS1J_NS1N_17LinearCombinationISJ_fSJ_fLNS_15FloatRoundStyleE2EEESI_S1M_JEEENS4_5SM1004TMEM4LOAD26SM100_TMEM_LOAD_16dp128b8xES1D_S1B_NS4_17SM75_U32x4_LDSM_NENS4_14SM90_TMA_STOREES1B_NS4_17SM90_U32x4_STSM_NENS4_39AutoVectorizingCopyWithAssumedAlignmentILi128EEEEEEvvEEEEvNT_6ParamsE --------------------------
	.section	.nv.constant0._ZN7cutlass13device_kernelINS_4gemm6kernel13GemmUniversalIN4cute5tupleIJiiiiEEENS1_10collective13CollectiveMmaINS1_35MainloopSm100TmaUmmaWarpSpecializedILi5ELi2ELi4ENS5_IJNS4_1CILi1EEENSA_ILi2EEESB_EEEEENS5_IJNSA_ILi64EEENSA_ILi128EEENSA_ILi32EEEEEENS_10tfloat32_tENS5_IJlSB_lEEESJ_SK_NS4_8TiledMMAINS4_8MMA_AtomIJNS4_17SM100_MMA_TF32_SSISJ_SJ_fLi64ELi128ELNS4_4UMMA5MajorE0ELSP_0ELNSO_7ScaleInE0ELSQ_0EEEEEENS4_6LayoutINS5_IJSB_SB_SB_EEENS5_IJNSA_ILi0EEESV_SV_EEEEENS5_IJNS4_10UnderscoreESY_SY_EEEEENS4_23SM90_TMA_LOAD_MULTICASTENS4_14ComposedLayoutINS4_7SwizzleILi3ELi4ELi3EEENS4_18smem_ptr_flag_bitsILi32EEENST_INS5_IJNSA_ILi8EEESH_EEENS5_IJSH_SB_EEEEEEEvNS4_8identityENS4_13SM90_TMA_LOADES1B_vS1C_EENS_8epilogue10collective18CollectiveEpilogueINS1F_23Sm100TmaWarpSpecializedILi4ELi2ELi16ELb1ELb0EEEJSI_NS5_IJNST_ISF_SB_EENST_ISH_SB_EEEEESJ_SK_SJ_SK_NS1F_6fusion15FusionCallbacksIS1J_NS1N_17LinearCombinationISJ_fSJ_fLNS_15FloatRoundStyleE2EEESI_S1M_JEEENS4_5SM1004TMEM4LOAD26SM100_TMEM_LOAD_16dp128b8xES1D_S1B_NS4_17SM75_U32x4_LDSM_NENS4_14SM90_TMA_STOREES1B_NS4_17SM90_U32x4_STSM_NENS4_39AutoVectorizingCopyWithAssumedAlignmentILi128EEEEEEvvEEEEvNT_6ParamsE,"a",@progbits
	.sectionflags	@""
	.align	4
.nv.constant0._ZN7cutlass13device_kernelINS_4gemm6kernel13GemmUniversalIN4cute5tupleIJiiiiEEENS1_10collective13CollectiveMmaINS1_35MainloopSm100TmaUmmaWarpSpecializedILi5ELi2ELi4ENS5_IJNS4_1CILi1EEENSA_ILi2EEESB_EEEEENS5_IJNSA_ILi64EEENSA_ILi128EEENSA_ILi32EEEEEENS_10tfloat32_tENS5_IJlSB_lEEESJ_SK_NS4_8TiledMMAINS4_8MMA_AtomIJNS4_17SM100_MMA_TF32_SSISJ_SJ_fLi64ELi128ELNS4_4UMMA5MajorE0ELSP_0ELNSO_7ScaleInE0ELSQ_0EEEEEENS4_6LayoutINS5_IJSB_SB_SB_EEENS5_IJNSA_ILi0EEESV_SV_EEEEENS5_IJNS4_10UnderscoreESY_SY_EEEEENS4_23SM90_TMA_LOAD_MULTICASTENS4_14ComposedLayoutINS4_7SwizzleILi3ELi4ELi3EEENS4_18smem_ptr_flag_bitsILi32EEENST_INS5_IJNSA_ILi8EEESH_EEENS5_IJSH_SB_EEEEEEEvNS4_8identityENS4_13SM90_TMA_LOADES1B_vS1C_EENS_8epilogue10collective18CollectiveEpilogueINS1F_23Sm100TmaWarpSpecializedILi4ELi2ELi16ELb1ELb0EEEJSI_NS5_IJNST_ISF_SB_EENST_ISH_SB_EEEEESJ_SK_SJ_SK_NS1F_6fusion15FusionCallbacksIS1J_NS1N_17LinearCombinationISJ_fSJ_fLNS_15FloatRoundStyleE2EEESI_S1M_JEEENS4_5SM1004TMEM4LOAD26SM100_TMEM_LOAD_16dp128b8xES1D_S1B_NS4_17SM75_U32x4_LDSM_NENS4_14SM90_TMA_STOREES1B_NS4_17SM90_U32x4_STSM_NENS4_39AutoVectorizingCopyWithAssumedAlignmentILi128EEEEEEvvEEEEvNT_6ParamsE:
	.zero		2944


//--------------------- SYMBOLS --------------------------

	.type		.nv.reservedSmem.offset0,@object
	.size		.nv.reservedSmem.offset0,0x4
	.type		.nv.reservedSmem.cap,@object
	.size		.nv.reservedSmem.cap,0x4
	.type		__assertfail,@function
